//
// Generated by NVIDIA NVVM Compiler
//
// Compiler Build ID: CL-36424714
// Cuda compilation tools, release 13.0, V13.0.88
// Based on NVVM 20.0.0
//

.version 9.0
.target sm_100
.address_size 64

	// .globl	_Z25softmax_forward_kernel_v3PfPKfii
.extern .shared .align 16 .b8 shared[];

.visible .entry _Z25softmax_forward_kernel_v3PfPKfii(
	.param .u64 .ptr .align 1 _Z25softmax_forward_kernel_v3PfPKfii_param_0,
	.param .u64 .ptr .align 1 _Z25softmax_forward_kernel_v3PfPKfii_param_1,
	.param .u32 _Z25softmax_forward_kernel_v3PfPKfii_param_2,
	.param .u32 _Z25softmax_forward_kernel_v3PfPKfii_param_3
)
{
	.reg .pred 	%p<52>;
	.reg .b32 	%r<213>;
	.reg .b32 	%f<301>;
	.reg .b64 	%rd<63>;

	ld.param.u64 	%rd18, [_Z25softmax_forward_kernel_v3PfPKfii_param_0];
	ld.param.u64 	%rd19, [_Z25softmax_forward_kernel_v3PfPKfii_param_1];
	ld.param.u32 	%r83, [_Z25softmax_forward_kernel_v3PfPKfii_param_2];
	ld.param.u32 	%r82, [_Z25softmax_forward_kernel_v3PfPKfii_param_3];
	mov.u32 	%r1, %ctaid.x;
	mov.u32 	%r212, %tid.x;
	mov.u32 	%r3, %ntid.x;
	setp.ge.s32 	%p1, %r1, %r83;
	@%p1 bra 	$L__BB0_55;
	cvta.to.global.u64 	%rd1, %rd18;
	cvta.to.global.u64 	%rd2, %rd19;
	and.b32  	%r4, %r212, 31;
	shr.u32 	%r5, %r212, 5;
	shr.u32 	%r6, %r3, 5;
	mul.lo.s32 	%r7, %r82, %r1;
	cvt.s64.s32 	%rd3, %r7;
	mul.wide.s32 	%rd20, %r7, 4;
	add.s64 	%rd4, %rd2, %rd20;
	setp.ge.s32 	%p2, %r212, %r82;
	mov.f32 	%f277, 0fFF800000;
	@%p2 bra 	$L__BB0_7;
	add.s32 	%r84, %r212, %r3;
	max.u32 	%r85, %r82, %r84;
	setp.lt.u32 	%p3, %r84, %r82;
	selp.u32 	%r86, 1, 0, %p3;
	add.s32 	%r87, %r84, %r86;
	sub.s32 	%r88, %r85, %r87;
	div.u32 	%r89, %r88, %r3;
	add.s32 	%r8, %r89, %r86;
	and.b32  	%r90, %r8, 3;
	setp.eq.s32 	%p4, %r90, 3;
	mov.f32 	%f277, 0fFF800000;
	mov.u32 	%r188, %r212;
	@%p4 bra 	$L__BB0_5;
	mul.wide.u32 	%rd22, %r212, 4;
	add.s64 	%rd23, %rd20, %rd22;
	add.s64 	%rd60, %rd2, %rd23;
	mul.wide.u32 	%rd6, %r3, 4;
	add.s32 	%r91, %r8, 1;
	and.b32  	%r92, %r91, 3;
	neg.s32 	%r186, %r92;
	mov.f32 	%f277, 0fFF800000;
	mov.u32 	%r188, %r212;
$L__BB0_4:
	.pragma "nounroll";
	ld.global.nc.f32 	%f51, [%rd60];
	max.f32 	%f277, %f277, %f51;
	add.s32 	%r188, %r188, %r3;
	add.s64 	%rd60, %rd60, %rd6;
	add.s32 	%r186, %r186, 1;
	setp.ne.s32 	%p5, %r186, 0;
	@%p5 bra 	$L__BB0_4;
$L__BB0_5:
	setp.lt.u32 	%p6, %r8, 3;
	@%p6 bra 	$L__BB0_7;
$L__BB0_6:
	mul.wide.u32 	%rd24, %r188, 4;
	add.s64 	%rd25, %rd4, %rd24;
	ld.global.nc.f32 	%f52, [%rd25];
	max.f32 	%f53, %f277, %f52;
	add.s32 	%r93, %r188, %r3;
	mul.wide.u32 	%rd26, %r93, 4;
	add.s64 	%rd27, %rd4, %rd26;
	ld.global.nc.f32 	%f54, [%rd27];
	max.f32 	%f55, %f53, %f54;
	add.s32 	%r94, %r93, %r3;
	mul.wide.u32 	%rd28, %r94, 4;
	add.s64 	%rd29, %rd4, %rd28;
	ld.global.nc.f32 	%f56, [%rd29];
	max.f32 	%f57, %f55, %f56;
	add.s32 	%r95, %r94, %r3;
	mul.wide.u32 	%rd30, %r95, 4;
	add.s64 	%rd31, %rd4, %rd30;
	ld.global.nc.f32 	%f58, [%rd31];
	max.f32 	%f277, %f57, %f58;
	add.s32 	%r188, %r95, %r3;
	setp.lt.s32 	%p7, %r188, %r82;
	@%p7 bra 	$L__BB0_6;
$L__BB0_7:
	mov.b32 	%r96, %f277;
	shfl.sync.down.b32	%r97|%p8, %r96, 16, 31, -1;
	mov.b32 	%f59, %r97;
	max.f32 	%f60, %f277, %f59;
	mov.b32 	%r98, %f60;
	shfl.sync.down.b32	%r99|%p9, %r98, 8, 31, -1;
	mov.b32 	%f61, %r99;
	max.f32 	%f62, %f60, %f61;
	mov.b32 	%r100, %f62;
	shfl.sync.down.b32	%r101|%p10, %r100, 4, 31, -1;
	mov.b32 	%f63, %r101;
	max.f32 	%f64, %f62, %f63;
	mov.b32 	%r102, %f64;
	shfl.sync.down.b32	%r103|%p11, %r102, 2, 31, -1;
	mov.b32 	%f65, %r103;
	max.f32 	%f66, %f64, %f65;
	mov.b32 	%r104, %f66;
	shfl.sync.down.b32	%r105|%p12, %r104, 1, 31, -1;
	mov.b32 	%f67, %r105;
	max.f32 	%f8, %f66, %f67;
	setp.ne.s32 	%p13, %r4, 0;
	@%p13 bra 	$L__BB0_9;
	shl.b32 	%r106, %r5, 2;
	mov.u32 	%r107, shared;
	add.s32 	%r108, %r107, %r106;
	st.shared.f32 	[%r108], %f8;
$L__BB0_9:
	bar.sync 	0;
	setp.ne.s32 	%p14, %r212, 0;
	@%p14 bra 	$L__BB0_25;
	ld.shared.f32 	%f286, [shared];
	setp.lt.u32 	%p15, %r3, 64;
	@%p15 bra 	$L__BB0_24;
	add.s32 	%r17, %r6, -1;
	add.s32 	%r110, %r6, -2;
	and.b32  	%r18, %r17, 15;
	setp.lt.u32 	%p16, %r110, 15;
	mov.b32 	%r194, 1;
	@%p16 bra 	$L__BB0_15;
	mov.u32 	%r113, shared;
	add.s32 	%r190, %r113, 32;
	and.b32  	%r114, %r17, -16;
	neg.s32 	%r192, %r114;
	mov.b32 	%r191, 0;
$L__BB0_13:
	.pragma "nounroll";
	ld.shared.f32 	%f69, [%r190+-28];
	max.f32 	%f70, %f286, %f69;
	ld.shared.v2.f32 	{%f71, %f72}, [%r190+-24];
	max.f32 	%f73, %f70, %f71;
	max.f32 	%f74, %f73, %f72;
	ld.shared.v4.f32 	{%f75, %f76, %f77, %f78}, [%r190+-16];
	max.f32 	%f79, %f74, %f75;
	max.f32 	%f80, %f79, %f76;
	max.f32 	%f81, %f80, %f77;
	max.f32 	%f82, %f81, %f78;
	ld.shared.v4.f32 	{%f83, %f84, %f85, %f86}, [%r190];
	max.f32 	%f87, %f82, %f83;
	max.f32 	%f88, %f87, %f84;
	max.f32 	%f89, %f88, %f85;
	max.f32 	%f90, %f89, %f86;
	ld.shared.v4.f32 	{%f91, %f92, %f93, %f94}, [%r190+16];
	max.f32 	%f95, %f90, %f91;
	max.f32 	%f96, %f95, %f92;
	max.f32 	%f97, %f96, %f93;
	max.f32 	%f98, %f97, %f94;
	ld.shared.f32 	%f99, [%r190+32];
	max.f32 	%f286, %f98, %f99;
	add.s32 	%r192, %r192, 16;
	add.s32 	%r191, %r191, 16;
	add.s32 	%r190, %r190, 64;
	setp.ne.s32 	%p17, %r192, 0;
	@%p17 bra 	$L__BB0_13;
	add.s32 	%r194, %r191, 1;
$L__BB0_15:
	setp.eq.s32 	%p18, %r18, 0;
	@%p18 bra 	$L__BB0_24;
	and.b32  	%r28, %r17, 7;
	setp.lt.u32 	%p19, %r18, 8;
	@%p19 bra 	$L__BB0_18;
	shl.b32 	%r115, %r194, 2;
	mov.u32 	%r116, shared;
	add.s32 	%r117, %r116, %r115;
	ld.shared.f32 	%f101, [%r117];
	max.f32 	%f102, %f286, %f101;
	ld.shared.f32 	%f103, [%r117+4];
	max.f32 	%f104, %f102, %f103;
	ld.shared.f32 	%f105, [%r117+8];
	max.f32 	%f106, %f104, %f105;
	ld.shared.f32 	%f107, [%r117+12];
	max.f32 	%f108, %f106, %f107;
	ld.shared.f32 	%f109, [%r117+16];
	max.f32 	%f110, %f108, %f109;
	ld.shared.f32 	%f111, [%r117+20];
	max.f32 	%f112, %f110, %f111;
	ld.shared.f32 	%f113, [%r117+24];
	max.f32 	%f114, %f112, %f113;
	ld.shared.f32 	%f115, [%r117+28];
	max.f32 	%f286, %f114, %f115;
	add.s32 	%r194, %r194, 8;
$L__BB0_18:
	setp.eq.s32 	%p20, %r28, 0;
	@%p20 bra 	$L__BB0_24;
	and.b32  	%r31, %r17, 3;
	setp.lt.u32 	%p21, %r28, 4;
	@%p21 bra 	$L__BB0_21;
	shl.b32 	%r118, %r194, 2;
	mov.u32 	%r119, shared;
	add.s32 	%r120, %r119, %r118;
	ld.shared.f32 	%f117, [%r120];
	max.f32 	%f118, %f286, %f117;
	ld.shared.f32 	%f119, [%r120+4];
	max.f32 	%f120, %f118, %f119;
	ld.shared.f32 	%f121, [%r120+8];
	max.f32 	%f122, %f120, %f121;
	ld.shared.f32 	%f123, [%r120+12];
	max.f32 	%f286, %f122, %f123;
	add.s32 	%r194, %r194, 4;
$L__BB0_21:
	setp.eq.s32 	%p22, %r31, 0;
	@%p22 bra 	$L__BB0_24;
	shl.b32 	%r121, %r194, 2;
	mov.u32 	%r122, shared;
	add.s32 	%r197, %r122, %r121;
	neg.s32 	%r196, %r31;
$L__BB0_23:
	.pragma "nounroll";
	ld.shared.f32 	%f124, [%r197];
	max.f32 	%f286, %f286, %f124;
	add.s32 	%r197, %r197, 4;
	add.s32 	%r196, %r196, 1;
	setp.ne.s32 	%p23, %r196, 0;
	@%p23 bra 	$L__BB0_23;
$L__BB0_24:
	st.shared.f32 	[shared], %f286;
$L__BB0_25:
	shl.b64 	%rd32, %rd3, 2;
	add.s64 	%rd9, %rd1, %rd32;
	setp.ge.s32 	%p24, %r212, %r82;
	bar.sync 	0;
	mov.f32 	%f291, 0f00000000;
	ld.shared.f32 	%f23, [shared];
	@%p24 bra 	$L__BB0_31;
	add.s32 	%r123, %r212, %r3;
	max.u32 	%r124, %r82, %r123;
	setp.lt.u32 	%p25, %r123, %r82;
	selp.u32 	%r125, 1, 0, %p25;
	add.s32 	%r126, %r123, %r125;
	sub.s32 	%r127, %r124, %r126;
	div.u32 	%r128, %r127, %r3;
	add.s32 	%r40, %r128, %r125;
	and.b32  	%r129, %r40, 3;
	setp.eq.s32 	%p26, %r129, 3;
	mov.f32 	%f291, 0f00000000;
	mov.u32 	%r200, %r212;
	@%p26 bra 	$L__BB0_29;
	mul.wide.u32 	%rd34, %r212, 4;
	add.s64 	%rd61, %rd20, %rd34;
	mul.wide.u32 	%rd11, %r3, 4;
	add.s32 	%r130, %r40, 1;
	and.b32  	%r131, %r130, 3;
	neg.s32 	%r198, %r131;
	mov.f32 	%f291, 0f00000000;
	mov.u32 	%r200, %r212;
$L__BB0_28:
	.pragma "nounroll";
	add.s64 	%rd35, %rd2, %rd61;
	ld.global.nc.f32 	%f129, [%rd35];
	sub.f32 	%f130, %f129, %f23;
	fma.rn.f32 	%f131, %f130, 0f3BBB989D, 0f3F000000;
	cvt.sat.f32.f32 	%f132, %f131;
	mov.f32 	%f133, 0f4B400001;
	mov.f32 	%f134, 0f437C0000;
	fma.rm.f32 	%f135, %f132, %f134, %f133;
	add.f32 	%f136, %f135, 0fCB40007F;
	neg.f32 	%f137, %f136;
	fma.rn.f32 	%f138, %f130, 0f3FB8AA3B, %f137;
	fma.rn.f32 	%f139, %f130, 0f32A57060, %f138;
	mov.b32 	%r132, %f135;
	shl.b32 	%r133, %r132, 23;
	mov.b32 	%f140, %r133;
	ex2.approx.ftz.f32 	%f141, %f139;
	mul.f32 	%f142, %f141, %f140;
	add.s64 	%rd36, %rd1, %rd61;
	st.global.f32 	[%rd36], %f142;
	add.f32 	%f291, %f291, %f142;
	add.s32 	%r200, %r200, %r3;
	add.s64 	%rd61, %rd61, %rd11;
	add.s32 	%r198, %r198, 1;
	setp.ne.s32 	%p27, %r198, 0;
	@%p27 bra 	$L__BB0_28;
$L__BB0_29:
	setp.lt.u32 	%p28, %r40, 3;
	@%p28 bra 	$L__BB0_31;
$L__BB0_30:
	mul.wide.u32 	%rd37, %r200, 4;
	add.s64 	%rd38, %rd4, %rd37;
	ld.global.nc.f32 	%f143, [%rd38];
	sub.f32 	%f144, %f143, %f23;
	fma.rn.f32 	%f145, %f144, 0f3BBB989D, 0f3F000000;
	cvt.sat.f32.f32 	%f146, %f145;
	mov.f32 	%f147, 0f4B400001;
	mov.f32 	%f148, 0f437C0000;
	fma.rm.f32 	%f149, %f146, %f148, %f147;
	add.f32 	%f150, %f149, 0fCB40007F;
	neg.f32 	%f151, %f150;
	fma.rn.f32 	%f152, %f144, 0f3FB8AA3B, %f151;
	fma.rn.f32 	%f153, %f144, 0f32A57060, %f152;
	mov.b32 	%r134, %f149;
	shl.b32 	%r135, %r134, 23;
	mov.b32 	%f154, %r135;
	ex2.approx.ftz.f32 	%f155, %f153;
	mul.f32 	%f156, %f155, %f154;
	add.s64 	%rd39, %rd9, %rd37;
	st.global.f32 	[%rd39], %f156;
	add.f32 	%f157, %f291, %f156;
	add.s32 	%r136, %r200, %r3;
	mul.wide.u32 	%rd40, %r136, 4;
	add.s64 	%rd41, %rd4, %rd40;
	ld.global.nc.f32 	%f158, [%rd41];
	sub.f32 	%f159, %f158, %f23;
	fma.rn.f32 	%f160, %f159, 0f3BBB989D, 0f3F000000;
	cvt.sat.f32.f32 	%f161, %f160;
	fma.rm.f32 	%f162, %f161, %f148, %f147;
	add.f32 	%f163, %f162, 0fCB40007F;
	neg.f32 	%f164, %f163;
	fma.rn.f32 	%f165, %f159, 0f3FB8AA3B, %f164;
	fma.rn.f32 	%f166, %f159, 0f32A57060, %f165;
	mov.b32 	%r137, %f162;
	shl.b32 	%r138, %r137, 23;
	mov.b32 	%f167, %r138;
	ex2.approx.ftz.f32 	%f168, %f166;
	mul.f32 	%f169, %f168, %f167;
	add.s64 	%rd42, %rd9, %rd40;
	st.global.f32 	[%rd42], %f169;
	add.f32 	%f170, %f157, %f169;
	add.s32 	%r139, %r136, %r3;
	mul.wide.u32 	%rd43, %r139, 4;
	add.s64 	%rd44, %rd4, %rd43;
	ld.global.nc.f32 	%f171, [%rd44];
	sub.f32 	%f172, %f171, %f23;
	fma.rn.f32 	%f173, %f172, 0f3BBB989D, 0f3F000000;
	cvt.sat.f32.f32 	%f174, %f173;
	fma.rm.f32 	%f175, %f174, %f148, %f147;
	add.f32 	%f176, %f175, 0fCB40007F;
	neg.f32 	%f177, %f176;
	fma.rn.f32 	%f178, %f172, 0f3FB8AA3B, %f177;
	fma.rn.f32 	%f179, %f172, 0f32A57060, %f178;
	mov.b32 	%r140, %f175;
	shl.b32 	%r141, %r140, 23;
	mov.b32 	%f180, %r141;
	ex2.approx.ftz.f32 	%f181, %f179;
	mul.f32 	%f182, %f181, %f180;
	add.s64 	%rd45, %rd9, %rd43;
	st.global.f32 	[%rd45], %f182;
	add.f32 	%f183, %f170, %f182;
	add.s32 	%r142, %r139, %r3;
	mul.wide.u32 	%rd46, %r142, 4;
	add.s64 	%rd47, %rd4, %rd46;
	ld.global.nc.f32 	%f184, [%rd47];
	sub.f32 	%f185, %f184, %f23;
	fma.rn.f32 	%f186, %f185, 0f3BBB989D, 0f3F000000;
	cvt.sat.f32.f32 	%f187, %f186;
	fma.rm.f32 	%f188, %f187, %f148, %f147;
	add.f32 	%f189, %f188, 0fCB40007F;
	neg.f32 	%f190, %f189;
	fma.rn.f32 	%f191, %f185, 0f3FB8AA3B, %f190;
	fma.rn.f32 	%f192, %f185, 0f32A57060, %f191;
	mov.b32 	%r143, %f188;
	shl.b32 	%r144, %r143, 23;
	mov.b32 	%f193, %r144;
	ex2.approx.ftz.f32 	%f194, %f192;
	mul.f32 	%f195, %f194, %f193;
	add.s64 	%rd48, %rd9, %rd46;
	st.global.f32 	[%rd48], %f195;
	add.f32 	%f291, %f183, %f195;
	add.s32 	%r200, %r142, %r3;
	setp.lt.s32 	%p29, %r200, %r82;
	@%p29 bra 	$L__BB0_30;
$L__BB0_31:
	shl.b32 	%r145, %r6, 2;
	mov.u32 	%r146, shared;
	add.s32 	%r49, %r146, %r145;
	setp.ne.s32 	%p30, %r4, 0;
	mov.b32 	%r147, %f291;
	shfl.sync.down.b32	%r148|%p31, %r147, 16, 31, -1;
	mov.b32 	%f196, %r148;
	add.f32 	%f197, %f291, %f196;
	mov.b32 	%r149, %f197;
	shfl.sync.down.b32	%r150|%p32, %r149, 8, 31, -1;
	mov.b32 	%f198, %r150;
	add.f32 	%f199, %f197, %f198;
	mov.b32 	%r151, %f199;
	shfl.sync.down.b32	%r152|%p33, %r151, 4, 31, -1;
	mov.b32 	%f200, %r152;
	add.f32 	%f201, %f199, %f200;
	mov.b32 	%r153, %f201;
	shfl.sync.down.b32	%r154|%p34, %r153, 2, 31, -1;
	mov.b32 	%f202, %r154;
	add.f32 	%f203, %f201, %f202;
	mov.b32 	%r155, %f203;
	shfl.sync.down.b32	%r156|%p35, %r155, 1, 31, -1;
	mov.b32 	%f204, %r156;
	add.f32 	%f31, %f203, %f204;
	@%p30 bra 	$L__BB0_33;
	shl.b32 	%r157, %r5, 2;
	add.s32 	%r158, %r49, %r157;
	st.shared.f32 	[%r158], %f31;
$L__BB0_33:
	setp.ne.s32 	%p36, %r212, 0;
	bar.sync 	0;
	@%p36 bra 	$L__BB0_49;
	ld.shared.f32 	%f300, [%r49];
	setp.lt.u32 	%p37, %r3, 64;
	@%p37 bra 	$L__BB0_48;
	add.s32 	%r50, %r6, -1;
	add.s32 	%r160, %r6, -2;
	and.b32  	%r51, %r50, 15;
	setp.lt.u32 	%p38, %r160, 15;
	mov.b32 	%r206, 1;
	@%p38 bra 	$L__BB0_39;
	and.b32  	%r162, %r50, -16;
	neg.s32 	%r204, %r162;
	add.s32 	%r165, %r145, %r146;
	add.s32 	%r202, %r165, 32;
	mov.b32 	%r203, 0;
$L__BB0_37:
	.pragma "nounroll";
	ld.shared.f32 	%f206, [%r202+-28];
	add.f32 	%f207, %f300, %f206;
	ld.shared.f32 	%f208, [%r202+-24];
	add.f32 	%f209, %f207, %f208;
	ld.shared.f32 	%f210, [%r202+-20];
	add.f32 	%f211, %f209, %f210;
	ld.shared.f32 	%f212, [%r202+-16];
	add.f32 	%f213, %f211, %f212;
	ld.shared.f32 	%f214, [%r202+-12];
	add.f32 	%f215, %f213, %f214;
	ld.shared.f32 	%f216, [%r202+-8];
	add.f32 	%f217, %f215, %f216;
	ld.shared.f32 	%f218, [%r202+-4];
	add.f32 	%f219, %f217, %f218;
	ld.shared.f32 	%f220, [%r202];
	add.f32 	%f221, %f219, %f220;
	ld.shared.f32 	%f222, [%r202+4];
	add.f32 	%f223, %f221, %f222;
	ld.shared.f32 	%f224, [%r202+8];
	add.f32 	%f225, %f223, %f224;
	ld.shared.f32 	%f226, [%r202+12];
	add.f32 	%f227, %f225, %f226;
	ld.shared.f32 	%f228, [%r202+16];
	add.f32 	%f229, %f227, %f228;
	ld.shared.f32 	%f230, [%r202+20];
	add.f32 	%f231, %f229, %f230;
	ld.shared.f32 	%f232, [%r202+24];
	add.f32 	%f233, %f231, %f232;
	ld.shared.f32 	%f234, [%r202+28];
	add.f32 	%f235, %f233, %f234;
	ld.shared.f32 	%f236, [%r202+32];
	add.f32 	%f300, %f235, %f236;
	add.s32 	%r204, %r204, 16;
	add.s32 	%r203, %r203, 16;
	add.s32 	%r202, %r202, 64;
	setp.ne.s32 	%p39, %r204, 0;
	@%p39 bra 	$L__BB0_37;
	add.s32 	%r206, %r203, 1;
$L__BB0_39:
	setp.eq.s32 	%p40, %r51, 0;
	@%p40 bra 	$L__BB0_48;
	and.b32  	%r62, %r50, 7;
	setp.lt.u32 	%p41, %r51, 8;
	@%p41 bra 	$L__BB0_42;
	shl.b32 	%r166, %r206, 2;
	add.s32 	%r167, %r49, %r166;
	ld.shared.f32 	%f238, [%r167];
	add.f32 	%f239, %f300, %f238;
	ld.shared.f32 	%f240, [%r167+4];
	add.f32 	%f241, %f239, %f240;
	ld.shared.f32 	%f242, [%r167+8];
	add.f32 	%f243, %f241, %f242;
	ld.shared.f32 	%f244, [%r167+12];
	add.f32 	%f245, %f243, %f244;
	ld.shared.f32 	%f246, [%r167+16];
	add.f32 	%f247, %f245, %f246;
	ld.shared.f32 	%f248, [%r167+20];
	add.f32 	%f249, %f247, %f248;
	ld.shared.f32 	%f250, [%r167+24];
	add.f32 	%f251, %f249, %f250;
	ld.shared.f32 	%f252, [%r167+28];
	add.f32 	%f300, %f251, %f252;
	add.s32 	%r206, %r206, 8;
$L__BB0_42:
	setp.eq.s32 	%p42, %r62, 0;
	@%p42 bra 	$L__BB0_48;
	and.b32  	%r65, %r50, 3;
	setp.lt.u32 	%p43, %r62, 4;
	@%p43 bra 	$L__BB0_45;
	shl.b32 	%r168, %r206, 2;
	add.s32 	%r169, %r49, %r168;
	ld.shared.f32 	%f254, [%r169];
	add.f32 	%f255, %f300, %f254;
	ld.shared.f32 	%f256, [%r169+4];
	add.f32 	%f257, %f255, %f256;
	ld.shared.f32 	%f258, [%r169+8];
	add.f32 	%f259, %f257, %f258;
	ld.shared.f32 	%f260, [%r169+12];
	add.f32 	%f300, %f259, %f260;
	add.s32 	%r206, %r206, 4;
$L__BB0_45:
	setp.eq.s32 	%p44, %r65, 0;
	@%p44 bra 	$L__BB0_48;
	shl.b32 	%r170, %r206, 2;
	add.s32 	%r172, %r170, %r145;
	add.s32 	%r209, %r146, %r172;
	neg.s32 	%r208, %r65;
$L__BB0_47:
	.pragma "nounroll";
	ld.shared.f32 	%f261, [%r209];
	add.f32 	%f300, %f300, %f261;
	add.s32 	%r209, %r209, 4;
	add.s32 	%r208, %r208, 1;
	setp.ne.s32 	%p45, %r208, 0;
	@%p45 bra 	$L__BB0_47;
$L__BB0_48:
	st.shared.f32 	[%r49], %f300;
$L__BB0_49:
	setp.ge.s32 	%p46, %r212, %r82;
	bar.sync 	0;
	ld.shared.f32 	%f262, [%r49];
	rcp.rn.f32 	%f46, %f262;
	@%p46 bra 	$L__BB0_55;
	add.s32 	%r174, %r212, %r3;
	max.u32 	%r175, %r82, %r174;
	setp.lt.u32 	%p47, %r174, %r82;
	selp.u32 	%r176, 1, 0, %p47;
	add.s32 	%r177, %r174, %r176;
	sub.s32 	%r178, %r175, %r177;
	div.u32 	%r179, %r178, %r3;
	add.s32 	%r74, %r179, %r176;
	and.b32  	%r180, %r74, 3;
	setp.eq.s32 	%p48, %r180, 3;
	@%p48 bra 	$L__BB0_53;
	add.s32 	%r181, %r74, 1;
	and.b32  	%r182, %r181, 3;
	mul.wide.u32 	%rd50, %r212, 4;
	add.s64 	%rd51, %rd20, %rd50;
	add.s64 	%rd62, %rd1, %rd51;
	mul.wide.u32 	%rd15, %r3, 4;
	neg.s32 	%r210, %r182;
	mad.lo.s32 	%r212, %r3, %r182, %r212;
$L__BB0_52:
	.pragma "nounroll";
	ld.global.f32 	%f263, [%rd62];
	mul.f32 	%f264, %f46, %f263;
	st.global.f32 	[%rd62], %f264;
	add.s64 	%rd62, %rd62, %rd15;
	add.s32 	%r210, %r210, 1;
	setp.ne.s32 	%p49, %r210, 0;
	@%p49 bra 	$L__BB0_52;
$L__BB0_53:
	setp.lt.u32 	%p50, %r74, 3;
	@%p50 bra 	$L__BB0_55;
$L__BB0_54:
	mul.wide.u32 	%rd52, %r212, 4;
	add.s64 	%rd53, %rd9, %rd52;
	ld.global.f32 	%f265, [%rd53];
	mul.f32 	%f266, %f46, %f265;
	st.global.f32 	[%rd53], %f266;
	add.s32 	%r183, %r212, %r3;
	mul.wide.u32 	%rd54, %r183, 4;
	add.s64 	%rd55, %rd9, %rd54;
	ld.global.f32 	%f267, [%rd55];
	mul.f32 	%f268, %f46, %f267;
	st.global.f32 	[%rd55], %f268;
	add.s32 	%r184, %r183, %r3;
	mul.wide.u32 	%rd56, %r184, 4;
	add.s64 	%rd57, %rd9, %rd56;
	ld.global.f32 	%f269, [%rd57];
	mul.f32 	%f270, %f46, %f269;
	st.global.f32 	[%rd57], %f270;
	add.s32 	%r185, %r184, %r3;
	mul.wide.u32 	%rd58, %r185, 4;
	add.s64 	%rd59, %rd9, %rd58;
	ld.global.f32 	%f271, [%rd59];
	mul.f32 	%f272, %f46, %f271;
	st.global.f32 	[%rd59], %f272;
	add.s32 	%r212, %r185, %r3;
	setp.lt.s32 	%p51, %r212, %r82;
	@%p51 bra 	$L__BB0_54;
$L__BB0_55:
	ret;

}


// ===== COMPILED SASS (sm_100) =====

	.target	sm_100

	.elftype	@"ET_EXEC"


//--------------------- .note.nv.tkinfo           --------------------------
	.section	.note.nv.tkinfo,"",@"SHT_NOTE"
	.sectionflags	@"SHF_NOTE_NV_TKINFO"
	.tkinfo
        /*0018*/ 	.word	0x00000002
        /*0030*/ 	.string	""
        /*0030*/ 	.string	"ptxas"
        /*0030*/ 	.string	"Cuda compilation tools, release 13.0, V13.0.88"
        /*0030*/ 	.string	"Build cuda_13.0.r13.0/compiler.36424714_0"
        /*0030*/ 	.string	"-arch sm_100 -m 64 "



//--------------------- .note.nv.cuinfo           --------------------------
	.section	.note.nv.cuinfo,"",@"SHT_NOTE"
	.sectionflags	@"SHF_NOTE_NV_CUINFO"
        /*0018*/ 	.short	0x0002
        /*001a*/ 	.short	0x0064
        /*001c*/ 	.short	0x0082
	.zero		2


//--------------------- .nv.info                  --------------------------
	.section	.nv.info,"",@"SHT_CUDA_INFO"
	.align	4


	//----- nvinfo : EIATTR_REGCOUNT
	.align		4
        /*0000*/ 	.byte	0x04, 0x2f
        /*0002*/ 	.short	(.L_1 - .L_0)
	.align		4
.L_0:
        /*0004*/ 	.word	index@(_Z25softmax_forward_kernel_v3PfPKfii)
        /*0008*/ 	.word	0x00000020


	//----- nvinfo : EIATTR_FRAME_SIZE
	.align		4
.L_1:
        /*000c*/ 	.byte	0x04, 0x11
        /*000e*/ 	.short	(.L_3 - .L_2)
	.align		4
.L_2:
        /*0010*/ 	.word	index@($__internal_0_$__cuda_sm20_rcp_rn_f32_slowpath)
        /*0014*/ 	.word	0x00000000


	//----- nvinfo : EIATTR_FRAME_SIZE
	.align		4
.L_3:
        /*0018*/ 	.byte	0x04, 0x11
        /*001a*/ 	.short	(.L_5 - .L_4)
	.align		4
.L_4:
        /*001c*/ 	.word	index@(_Z25softmax_forward_kernel_v3PfPKfii)
        /*0020*/ 	.word	0x00000000


	//----- nvinfo : EIATTR_MIN_STACK_SIZE
	.align		4
.L_5:
        /*0024*/ 	.byte	0x04, 0x12
        /*0026*/ 	.short	(.L_7 - .L_6)
	.align		4
.L_6:
        /*0028*/ 	.word	index@(_Z25softmax_forward_kernel_v3PfPKfii)
        /*002c*/ 	.word	0x00000000
.L_7:


//--------------------- .nv.compat                --------------------------
	.section	.nv.compat,"",@"SHT_CUDA_COMPAT_INFO"
	.align	4
        /*0000*/ 	.byte	0x02, 0x09, 0x00, 0x00, 0x02, 0x02, 0x01, 0x00, 0x02, 0x05, 0x05, 0x00, 0x03, 0x07, 0x01, 0x01
        /*0010*/ 	.byte	0x02, 0x03, 0x00, 0x00, 0x02, 0x06, 0x01, 0x00, 0x04, 0x0b, 0x08, 0x00, 0x09, 0x00, 0x00, 0x00
        /*0020*/ 	.byte	0x00, 0x00, 0x00, 0x00


//--------------------- .nv.info._Z25softmax_forward_kernel_v3PfPKfii --------------------------
	.section	.nv.info._Z25softmax_forward_kernel_v3PfPKfii,"",@"SHT_CUDA_INFO"
	.sectionflags	@""
	.align	4


	//----- nvinfo : EIATTR_CUDA_API_VERSION
	.align		4
        /*0000*/ 	.byte	0x04, 0x37
        /*0002*/ 	.short	(.L_9 - .L_8)
.L_8:
        /*0004*/ 	.word	0x00000082


	//----- nvinfo : EIATTR_KPARAM_INFO
	.align		4
.L_9:
        /*0008*/ 	.byte	0x04, 0x17
        /*000a*/ 	.short	(.L_11 - .L_10)
.L_10:
        /*000c*/ 	.word	0x00000000
        /*0010*/ 	.short	0x0003
        /*0012*/ 	.short	0x0014
        /*0014*/ 	.byte	0x00, 0xf0, 0x11, 0x00


	//----- nvinfo : EIATTR_KPARAM_INFO
	.align		4
.L_11:
        /*0018*/ 	.byte	0x04, 0x17
        /*001a*/ 	.short	(.L_13 - .L_12)
.L_12:
        /*001c*/ 	.word	0x00000000
        /*0020*/ 	.short	0x0002
        /*0022*/ 	.short	0x0010
        /*0024*/ 	.byte	0x00, 0xf0, 0x11, 0x00


	//----- nvinfo : EIATTR_KPARAM_INFO
	.align		4
.L_13:
        /*0028*/ 	.byte	0x04, 0x17
        /*002a*/ 	.short	(.L_15 - .L_14)
.L_14:
        /*002c*/ 	.word	0x00000000
        /*0030*/ 	.short	0x0001
        /*0032*/ 	.short	0x0008
        /*0034*/ 	.byte	0x00, 0xf5, 0x21, 0x00


	//----- nvinfo : EIATTR_KPARAM_INFO
	.align		4
.L_15:
        /*0038*/ 	.byte	0x04, 0x17
        /*003a*/ 	.short	(.L_17 - .L_16)
.L_16:
        /*003c*/ 	.word	0x00000000
        /*0040*/ 	.short	0x0000
        /*0042*/ 	.short	0x0000
        /*0044*/ 	.byte	0x00, 0xf5, 0x21, 0x00


	//----- nvinfo : EIATTR_SPARSE_MMA_MASK
	.align		4
.L_17:
        /*0048*/ 	.byte	0x03, 0x50
        /*004a*/ 	.short	0x0000


	//----- nvinfo : EIATTR_MAXREG_COUNT
	.align		4
        /*004c*/ 	.byte	0x03, 0x1b
        /*004e*/ 	.short	0x00ff


	//----- nvinfo : EIATTR_NUM_BARRIERS
	.align		4
        /*0050*/ 	.byte	0x02, 0x4c
        /*0052*/ 	.byte	0x01
	.zero		1


	//----- nvinfo : EIATTR_MERCURY_ISA_VERSION
	.align		4
        /*0054*/ 	.byte	0x03, 0x5f
        /*0056*/ 	.short	0x0101


	//----- nvinfo : EIATTR_UNUSED_LOAD_BYTE_OFFSET
	.align		4
        /*0058*/ 	.byte	0x04, 0x44
        /*005a*/ 	.short	(.L_19 - .L_18)


	//   ....[0]....
.L_18:
        /*005c*/ 	.word	0x000007d0
        /*0060*/ 	.word	0x0000fff0


	//----- nvinfo : EIATTR_COOP_GROUP_MASK_REGIDS
	.align		4
.L_19:
        /*0064*/ 	.byte	0x04, 0x29
        /*0066*/ 	.short	(.L_21 - .L_20)


	//   ....[0]....
.L_20:
        /*0068*/ 	.word	0xffffffff


	//   ....[1]....
        /*006c*/ 	.word	0xffffffff


	//   ....[2]....
        /*0070*/ 	.word	0xffffffff


	//   ....[3]....
        /*0074*/ 	.word	0xffffffff


	//   ....[4]....
        /*0078*/ 	.word	0xffffffff


	//   ....[5]....
        /*007c*/ 	.word	0xffffffff


	//   ....[6]....
        /*0080*/ 	.word	0xffffffff


	//   ....[7]....
        /*0084*/ 	.word	0xffffffff


	//   ....[8]....
        /*0088*/ 	.word	0xffffffff


	//   ....[9]....
        /*008c*/ 	.word	0xffffffff


	//----- nvinfo : EIATTR_COOP_GROUP_INSTR_OFFSETS
	.align		4
.L_21:
        /*0090*/ 	.byte	0x04, 0x28
        /*0092*/ 	.short	(.L_23 - .L_22)


	//   ....[0]....
.L_22:
        /*0094*/ 	.word	0x00000580


	//   ....[1]....
        /*0098*/ 	.word	0x000005f0


	//   ....[2]....
        /*009c*/ 	.word	0x00000630


	//   ....[3]....
        /*00a0*/ 	.word	0x00000650


	//   ....[4]....
        /*00a4*/ 	.word	0x00000670


	//   ....[5]....
        /*00a8*/ 	.word	0x00001470


	//   ....[6]....
        /*00ac*/ 	.word	0x000014c0


	//   ....[7]....
        /*00b0*/ 	.word	0x000014e0


	//   ....[8]....
        /*00b4*/ 	.word	0x00001500


	//   ....[9]....
        /*00b8*/ 	.word	0x00001530


	//----- nvinfo : EIATTR_VRC_CTA_INIT_COUNT
	.align		4
.L_23:
        /*00bc*/ 	.byte	0x02, 0x4a
	.zero		1
	.zero		1


	//----- nvinfo : EIATTR_EXIT_INSTR_OFFSETS
	.align		4
        /*00c0*/ 	.byte	0x04, 0x1c
        /*00c2*/ 	.short	(.L_25 - .L_24)


	//   ....[0]....
.L_24:
        /*00c4*/ 	.word	0x00000040


	//   ....[1]....
        /*00c8*/ 	.word	0x00001ce0


	//   ....[2]....
        /*00cc*/ 	.word	0x00002000


	//   ....[3]....
        /*00d0*/ 	.word	0x00002170


	//----- nvinfo : EIATTR_CRS_STACK_SIZE
	.align		4
.L_25:
        /*00d4*/ 	.byte	0x04, 0x1e
        /*00d6*/ 	.short	(.L_27 - .L_26)
.L_26:
        /*00d8*/ 	.word	0x00000000


	//----- nvinfo : EIATTR_CBANK_PARAM_SIZE
	.align		4
.L_27:
        /*00dc*/ 	.byte	0x03, 0x19
        /*00de*/ 	.short	0x0018


	//----- nvinfo : EIATTR_PARAM_CBANK
	.align		4
        /*00e0*/ 	.byte	0x04, 0x0a
        /*00e2*/ 	.short	(.L_29 - .L_28)
	.align		4
.L_28:
        /*00e4*/ 	.word	index@(.nv.constant0._Z25softmax_forward_kernel_v3PfPKfii)
        /*00e8*/ 	.short	0x0380
        /*00ea*/ 	.short	0x0018


	//----- nvinfo : EIATTR_SW_WAR
	.align		4
.L_29:
        /*00ec*/ 	.byte	0x04, 0x36
        /*00ee*/ 	.short	(.L_31 - .L_30)
.L_30:
        /*00f0*/ 	.word	0x00000008
.L_31:


//--------------------- .nv.callgraph             --------------------------
	.section	.nv.callgraph,"",@"SHT_CUDA_CALLGRAPH"
	.align	4
	.sectionentsize	8
	.align		4
        /*0000*/ 	.word	0x00000000
	.align		4
        /*0004*/ 	.word	0xffffffff
	.align		4
        /*0008*/ 	.word	0x00000000
	.align		4
        /*000c*/ 	.word	0xfffffffe
	.align		4
        /*0010*/ 	.word	0x00000000
	.align		4
        /*0014*/ 	.word	0xfffffffd
	.align		4
        /*0018*/ 	.word	0x00000000
	.align		4
        /*001c*/ 	.word	0xfffffffc


//--------------------- .text._Z25softmax_forward_kernel_v3PfPKfii --------------------------
	.section	.text._Z25softmax_forward_kernel_v3PfPKfii,"ax",@progbits
	.align	128
        .global         _Z25softmax_forward_kernel_v3PfPKfii
        .type           _Z25softmax_forward_kernel_v3PfPKfii,@function
        .size           _Z25softmax_forward_kernel_v3PfPKfii,(.L_x_38 - _Z25softmax_forward_kernel_v3PfPKfii)
        .other          _Z25softmax_forward_kernel_v3PfPKfii,@"STO_CUDA_ENTRY STV_DEFAULT"
_Z25softmax_forward_kernel_v3PfPKfii:
.text._Z25softmax_forward_kernel_v3PfPKfii:
[----:B------:R-:W-:Y:S08]  /*0000*/  LDC R1, c[0x0][0x37c] ;  /* 0x0000df00ff017b82 */ /* 0x000ff00000000800 */
[----:B------:R-:W0:Y:S08]  /*0010*/  S2UR UR4, SR_CTAID.X ;  /* 0x00000000000479c3 */ /* 0x000e300000002500 */
[----:B------:R-:W0:Y:S02]  /*0020*/  LDC R0, c[0x0][0x390] ;  /* 0x0000e400ff007b82 */ /* 0x000e240000000800 */
[----:B0-----:R-:W-:-:S13]  /*0030*/  ISETP.LE.AND P0, PT, R0, UR4, PT ;  /* 0x0000000400007c0c */ /* 0x001fda000bf03270 */
[----:B------:R-:W-:Y:S05]  /*0040*/  @P0 EXIT ;  /* 0x000000000000094d */ /* 0x000fea0003800000 */
[----:B------:R-:W0:Y:S01]  /*0050*/  S2R R3, SR_TID.X ;  /* 0x0000000000037919 */ /* 0x000e220000002100 */
[----:B------:R-:W1:Y:S01]  /*0060*/  LDC R16, c[0x0][0x394] ;  /* 0x0000e500ff107b82 */ /* 0x000e620000000800 */
[----:B------:R-:W2:Y:S01]  /*0070*/  LDCU.64 UR10, c[0x0][0x388] ;  /* 0x00007100ff0a77ac */ /* 0x000ea20008000a00 */
[----:B------:R-:W-:Y:S01]  /*0080*/  BSSY.RECONVERGENT B0, `(.L_x_0) ;  /* 0x000004f000007945 */ /* 0x000fe20003800200 */
[----:B------:R-:W-:Y:S01]  /*0090*/  IMAD.MOV.U32 R4, RZ, RZ, -0x800000 ;  /* 0xff800000ff047424 */ /* 0x000fe200078e00ff */
[----:B------:R-:W3:Y:S04]  /*00a0*/  LDCU.64 UR8, c[0x0][0x358] ;  /* 0x00006b00ff0877ac */ /* 0x000ee80008000a00 */
[----:B------:R-:W4:Y:S01]  /*00b0*/  LDC R2, c[0x0][0x360] ;  /* 0x0000d800ff027b82 */ /* 0x000f220000000800 */
[----:B-1----:R-:W-:-:S04]  /*00c0*/  IMAD R0, R16, UR4, RZ ;  /* 0x0000000410007c24 */ /* 0x002fc8000f8e02ff */
[----:B------:R-:W-:Y:S01]  /*00d0*/  IMAD.WIDE R26, R0, 0x4, RZ ;  /* 0x00000004001a7825 */ /* 0x000fe200078e02ff */
[----:B------:R-:W-:Y:S02]  /*00e0*/  SHF.R.S32.HI R20, RZ, 0x1f, R0 ;  /* 0x0000001fff147819 */ /* 0x000fe40000011400 */
[C---:B0-----:R-:W-:Y:S02]  /*00f0*/  ISETP.GE.AND P0, PT, R3.reuse, R16, PT ;  /* 0x000000100300720c */ /* 0x041fe40003f06270 */
[----:B--2---:R-:W-:Y:S02]  /*0100*/  IADD3 R18, P1, PT, R26, UR10, RZ ;  /* 0x0000000a1a127c10 */ /* 0x004fe4000ff3e0ff */
[----:B------:R-:W-:Y:S02]  /*0110*/  LOP3.LUT R24, R3, 0x1f, RZ, 0xc0, !PT ;  /* 0x0000001f03187812 */ /* 0x000fe400078ec0ff */
[----:B------:R-:W-:Y:S02]  /*0120*/  IADD3.X R19, PT, PT, R27, UR11, RZ, P1, !PT ;  /* 0x0000000b1b137c10 */ /* 0x000fe40008ffe4ff */
[----:B------:R-:W-:-:S05]  /*0130*/  SHF.R.U32.HI R17, RZ, 0x5, R3 ;  /* 0x00000005ff117819 */ /* 0x000fca0000011603 */
[----:B---34-:R-:W-:Y:S05]  /*0140*/  @P0 BRA `(.L_x_1) ;  /* 0x0000000400080947 */ /* 0x018fea0003800000 */
[----:B------:R-:W0:Y:S01]  /*0150*/  I2F.U32.RP R9, R2 ;  /* 0x0000000200097306 */ /* 0x000e220000209000 */
[----:B------:R-:W-:Y:S01]  /*0160*/  IMAD.IADD R7, R3, 0x1, R2 ;  /* 0x0000000103077824 */ /* 0x000fe200078e0202 */
[----:B------:R-:W-:Y:S01]  /*0170*/  ISETP.NE.U32.AND P2, PT, R2, RZ, PT ;  /* 0x000000ff0200720c */ /* 0x000fe20003f45070 */
[----:B------:R-:W-:Y:S03]  /*0180*/  BSSY.RECONVERGENT B1, `(.L_x_2) ;  /* 0x000002d000017945 */ /* 0x000fe60003800200 */
[CC--:B------:R-:W-:Y:S02]  /*0190*/  ISETP.GE.U32.AND P0, PT, R7.reuse, R16.reuse, PT ;  /* 0x000000100700720c */ /* 0x0c0fe40003f06070 */
[----:B------:R-:W-:Y:S02]  /*01a0*/  VIMNMX.U32 R6, PT, PT, R7, R16, !PT ;  /* 0x0000001007067248 */ /* 0x000fe40007fe0000 */
[----:B------:R-:W-:-:S04]  /*01b0*/  SEL R8, RZ, 0x1, P0 ;  /* 0x00000001ff087807 */ /* 0x000fc80000000000 */
[----:B------:R-:W-:Y:S01]  /*01c0*/  IADD3 R7, PT, PT, R6, -R7, -R8 ;  /* 0x8000000706077210 */ /* 0x000fe20007ffe808 */
[----:B0-----:R-:W0:Y:S02]  /*01d0*/  MUFU.RCP R9, R9 ;  /* 0x0000000900097308 */ /* 0x001e240000001000 */
[----:B0-----:R-:W-:-:S06]  /*01e0*/  VIADD R4, R9, 0xffffffe ;  /* 0x0ffffffe09047836 */ /* 0x001fcc0000000000 */
[----:B------:R0:W1:Y:S02]  /*01f0*/  F2I.FTZ.U32.TRUNC.NTZ R5, R4 ;  /* 0x0000000400057305 */ /* 0x000064000021f000 */
[----:B0-----:R-:W-:Y:S01]  /*0200*/  IMAD.MOV.U32 R4, RZ, RZ, RZ ;  /* 0x000000ffff047224 */ /* 0x001fe200078e00ff */
[----:B-1----:R-:W-:-:S05]  /*0210*/  IADD3 R11, PT, PT, RZ, -R5, RZ ;  /* 0x80000005ff0b7210 */ /* 0x002fca0007ffe0ff */
[----:B------:R-:W-:-:S04]  /*0220*/  IMAD R11, R11, R2, RZ ;  /* 0x000000020b0b7224 */ /* 0x000fc800078e02ff */
[----:B------:R-:W-:-:S06]  /*0230*/  IMAD.HI.U32 R10, R5, R11, R4 ;  /* 0x0000000b050a7227 */ /* 0x000fcc00078e0004 */
[----:B------:R-:W-:-:S05]  /*0240*/  IMAD.HI.U32 R5, R10, R7, RZ ;  /* 0x000000070a057227 */ /* 0x000fca00078e00ff */
[----:B------:R-:W-:-:S05]  /*0250*/  IADD3 R4, PT, PT, -R5, RZ, RZ ;  /* 0x000000ff05047210 */ /* 0x000fca0007ffe1ff */
[----:B------:R-:W-:-:S05]  /*0260*/  IMAD R7, R2, R4, R7 ;  /* 0x0000000402077224 */ /* 0x000fca00078e0207 */
[----:B------:R-:W-:-:S13]  /*0270*/  ISETP.GE.U32.AND P0, PT, R7, R2, PT ;  /* 0x000000020700720c */ /* 0x000fda0003f06070 */
[----:B------:R-:W-:Y:S02]  /*0280*/  @P0 IMAD.IADD R7, R7, 0x1, -R2 ;  /* 0x0000000107070824 */ /* 0x000fe400078e0a02 */
[----:B------:R-:W-:-:S03]  /*0290*/  @P0 VIADD R5, R5, 0x1 ;  /* 0x0000000105050836 */ /* 0x000fc60000000000 */
[----:B------:R-:W-:-:S13]  /*02a0*/  ISETP.GE.U32.AND P1, PT, R7, R2, PT ;  /* 0x000000020700720c */ /* 0x000fda0003f26070 */
[----:B------:R-:W-:Y:S02]  /*02b0*/  @P1 IADD3 R5, PT, PT, R5, 0x1, RZ ;  /* 0x0000000105051810 */ /* 0x000fe40007ffe0ff */
[----:B------:R-:W-:-:S05]  /*02c0*/  @!P2 LOP3.LUT R5, RZ, R2, RZ, 0x33, !PT ;  /* 0x00000002ff05a212 */ /* 0x000fca00078e33ff */
[----:B------:R-:W-:Y:S01]  /*02d0*/  IMAD.IADD R6, R8, 0x1, R5 ;  /* 0x0000000108067824 */ /* 0x000fe200078e0205 */
[----:B------:R-:W-:-:S04]  /*02e0*/  MOV R5, R3 ;  /* 0x0000000300057202 */ /* 0x000fc80000000f00 */
[C---:B------:R-:W-:Y:S02]  /*02f0*/  LOP3.LUT R4, R6.reuse, 0x3, RZ, 0xc0, !PT ;  /* 0x0000000306047812 */ /* 0x040fe400078ec0ff */
[----:B------:R-:W-:Y:S02]  /*0300*/  ISETP.GE.U32.AND P1, PT, R6, 0x3, PT ;  /* 0x000000030600780c */ /* 0x000fe40003f26070 */
[----:B------:R-:W-:Y:S01]  /*0310*/  ISETP.NE.AND P0, PT, R4, 0x3, PT ;  /* 0x000000030400780c */ /* 0x000fe20003f05270 */
[----:B------:R-:W-:-:S12]  /*0320*/  IMAD.MOV.U32 R4, RZ, RZ, -0x800000 ;  /* 0xff800000ff047424 */ /* 0x000fd800078e00ff */
[----:B------:R-:W-:Y:S05]  /*0330*/  @!P0 BRA `(.L_x_3) ;  /* 0x0000000000448947 */ /* 0x000fea0003800000 */
[----:B------:R-:W-:-:S04]  /*0340*/  IMAD.WIDE.U32 R4, R3, 0x4, R26 ;  /* 0x0000000403047825 */ /* 0x000fc800078e001a */
[----:B------:R-:W-:Y:S01]  /*0350*/  VIADD R6, R6, 0x1 ;  /* 0x0000000106067836 */ /* 0x000fe20000000000 */
[----:B------:R-:W-:Y:S01]  /*0360*/  IADD3 R8, P0, PT, R4, UR10, RZ ;  /* 0x0000000a04087c10 */ /* 0x000fe2000ff1e0ff */
[----:B------:R-:W-:-:S03]  /*0370*/  IMAD.MOV.U32 R4, RZ, RZ, -0x800000 ;  /* 0xff800000ff047424 */ /* 0x000fc600078e00ff */
[----:B------:R-:W-:Y:S02]  /*0380*/  LOP3.LUT R6, R6, 0x3, RZ, 0xc0, !PT ;  /* 0x0000000306067812 */ /* 0x000fe400078ec0ff */
[----:B------:R-:W-:Y:S02]  /*0390*/  IADD3.X R7, PT, PT, R5, UR11, RZ, P0, !PT ;  /* 0x0000000b05077c10 */ /* 0x000fe400087fe4ff */
[----:B------:R-:W-:Y:S01]  /*03a0*/  MOV R5, R3 ;  /* 0x0000000300057202 */ /* 0x000fe20000000f00 */
[----:B------:R-:W-:-:S07]  /*03b0*/  IMAD.MOV R10, RZ, RZ, -R6 ;  /* 0x000000ffff0a7224 */ /* 0x000fce00078e0a06 */
.L_x_4:
[----:B------:R-:W-:-:S05]  /*03c0*/  IMAD.MOV.U32 R9, RZ, RZ, R7 ;  /* 0x000000ffff097224 */ /* 0x000fca00078e0007 */
[----:B------:R0:W2:Y:S01]  /*03d0*/  LDG.E.CONSTANT R11, desc[UR8][R8.64] ;  /* 0x00000008080b7981 */ /* 0x0000a2000c1e9900 */
[----:B------:R-:W-:Y:S01]  /*03e0*/  IADD3 R10, PT, PT, R10, 0x1, RZ ;  /* 0x000000010a0a7810 */ /* 0x000fe20007ffe0ff */
[----:B------:R-:W-:-:S03]  /*03f0*/  IMAD.WIDE.U32 R6, R2, 0x4, R8 ;  /* 0x0000000402067825 */ /* 0x000fc600078e0008 */
[----:B------:R-:W-:Y:S01]  /*0400*/  ISETP.NE.AND P0, PT, R10, RZ, PT ;  /* 0x000000ff0a00720c */ /* 0x000fe20003f05270 */
[----:B------:R-:W-:Y:S02]  /*0410*/  IMAD.IADD R5, R2, 0x1, R5 ;  /* 0x0000000102057824 */ /* 0x000fe400078e0205 */
[----:B0-----:R-:W-:Y:S01]  /*0420*/  IMAD.MOV.U32 R8, RZ, RZ, R6 ;  /* 0x000000ffff087224 */ /* 0x001fe200078e0006 */
[----:B--2---:R-:W-:-:S09]  /*0430*/  FMNMX R4, R11, R4, !PT ;  /* 0x000000040b047209 */ /* 0x004fd20007800000 */
[----:B------:R-:W-:Y:S05]  /*0440*/  @P0 BRA `(.L_x_4) ;  /* 0xfffffffc00dc0947 */ /* 0x000fea000383ffff */
.L_x_3:
[----:B------:R-:W-:Y:S05]  /*0450*/  BSYNC.RECONVERGENT B1 ;  /* 0x0000000000017941 */ /* 0x000fea0003800200 */
.L_x_2:
[----:B------:R-:W-:Y:S05]  /*0460*/  @!P1 BRA `(.L_x_1) ;  /* 0x0000000000409947 */ /* 0x000fea0003800000 */
.L_x_5:
[----:B------:R-:W-:Y:S01]  /*0470*/  IADD3 R7, PT, PT, R2, R5, RZ ;  /* 0x0000000502077210 */ /* 0x000fe20007ffe0ff */
[----:B------:R-:W-:-:S04]  /*0480*/  IMAD.WIDE.U32 R12, R5, 0x4, R18 ;  /* 0x00000004050c7825 */ /* 0x000fc800078e0012 */
[C---:B------:R-:W-:Y:S02]  /*0490*/  IMAD.IADD R11, R7.reuse, 0x1, R2 ;  /* 0x00000001070b7824 */ /* 0x040fe400078e0202 */
[----:B------:R-:W-:Y:S01]  /*04a0*/  IMAD.WIDE.U32 R6, R7, 0x4, R18 ;  /* 0x0000000407067825 */ /* 0x000fe200078e0012 */
[----:B------:R-:W2:Y:S03]  /*04b0*/  LDG.E.CONSTANT R13, desc[UR8][R12.64] ;  /* 0x000000080c0d7981 */ /* 0x000ea6000c1e9900 */
[C---:B------:R-:W-:Y:S02]  /*04c0*/  IMAD.IADD R5, R11.reuse, 0x1, R2 ;  /* 0x000000010b057824 */ /* 0x040fe400078e0202 */
[--C-:B------:R-:W-:Y:S01]  /*04d0*/  IMAD.WIDE.U32 R10, R11, 0x4, R18.reuse ;  /* 0x000000040b0a7825 */ /* 0x100fe200078e0012 */
[----:B------:R-:W2:Y:S03]  /*04e0*/  LDG.E.CONSTANT R6, desc[UR8][R6.64] ;  /* 0x0000000806067981 */ /* 0x000ea6000c1e9900 */
[----:B------:R-:W-:-:S02]  /*04f0*/  IMAD.WIDE.U32 R8, R5, 0x4, R18 ;  /* 0x0000000405087825 */ /* 0x000fc400078e0012 */
[----:B------:R-:W3:Y:S04]  /*0500*/  LDG.E.CONSTANT R11, desc[UR8][R10.64] ;  /* 0x000000080a0b7981 */ /* 0x000ee8000c1e9900 */
[----:B------:R-:W3:Y:S01]  /*0510*/  LDG.E.CONSTANT R8, desc[UR8][R8.64] ;  /* 0x0000000808087981 */ /* 0x000ee2000c1e9900 */
[----:B------:R-:W-:-:S04]  /*0520*/  IADD3 R5, PT, PT, R5, R2, RZ ;  /* 0x0000000205057210 */ /* 0x000fc80007ffe0ff */
[----:B------:R-:W-:Y:S02]  /*0530*/  ISETP.GE.AND P0, PT, R5, R16, PT ;  /* 0x000000100500720c */ /* 0x000fe40003f06270 */
[----:B--2---:R-:W-:-:S04]  /*0540*/  FMNMX3 R4, R4, R13, R6, !PT ;  /* 0x0000000d04047276 */ /* 0x004fc80007800006 */
[----:B---3--:R-:W-:-:S07]  /*0550*/  FMNMX3 R4, R4, R11, R8, !PT ;  /* 0x0000000b04047276 */ /* 0x008fce0007800008 */
[----:B------:R-:W-:Y:S05]  /*0560*/  @!P0 BRA `(.L_x_5) ;  /* 0xfffffffc00c08947 */ /* 0x000fea000383ffff */
.L_x_1:
[----:B------:R-:W-:Y:S05]  /*0570*/  BSYNC.RECONVERGENT B0 ;  /* 0x0000000000007941 */ /* 0x000fea0003800200 */
.L_x_0:
[----:B------:R-:W0:Y:S01]  /*0580*/  SHFL.DOWN PT, R5, R4, 0x10, 0x1f ;  /* 0x0a001f0004057f89 */ /* 0x000e2200000e0000 */
[----:B------:R-:W-:Y:S01]  /*0590*/  ISETP.NE.AND P0, PT, R24, RZ, PT ;  /* 0x000000ff1800720c */ /* 0x000fe20003f05270 */
[----:B------:R-:W-:Y:S01]  /*05a0*/  BSSY.RECONVERGENT B0, `(.L_x_6) ;  /* 0x0000061000007945 */ /* 0x000fe20003800200 */
[----:B------:R-:W-:-:S11]  /*05b0*/  SHF.R.U32.HI R21, RZ, 0x5, R2 ;  /* 0x00000005ff157819 */ /* 0x000fd60000011602 */
[----:B------:R-:W1:Y:S01]  /*05c0*/  @!P0 S2R R11, SR_CgaCtaId ;  /* 0x00000000000b8919 */ /* 0x000e620000008800 */
[----:B0-----:R-:W-:Y:S02]  /*05d0*/  FMNMX R5, R5, R4, !PT ;  /* 0x0000000405057209 */ /* 0x001fe40007800000 */
[----:B------:R-:W-:-:S03]  /*05e0*/  @!P0 MOV R4, 0x400 ;  /* 0x0000040000048802 */ /* 0x000fc60000000f00 */
[----:B------:R-:W0:Y:S01]  /*05f0*/  SHFL.DOWN PT, R6, R5, 0x8, 0x1f ;  /* 0x09001f0005067f89 */ /* 0x000e2200000e0000 */
[----:B-1----:R-:W-:-:S05]  /*0600*/  @!P0 LEA R4, R11, R4, 0x18 ;  /* 0x000000040b048211 */ /* 0x002fca00078ec0ff */
[----:B------:R-:W-:Y:S01]  /*0610*/  @!P0 IMAD R4, R17, 0x4, R4 ;  /* 0x0000000411048824 */ /* 0x000fe200078e0204 */
[----:B0-----:R-:W-:-:S05]  /*0620*/  FMNMX R6, R5, R6, !PT ;  /* 0x0000000605067209 */ /* 0x001fca0007800000 */
[----:B------:R-:W0:Y:S02]  /*0630*/  SHFL.DOWN PT, R7, R6, 0x4, 0x1f ;  /* 0x08801f0006077f89 */ /* 0x000e2400000e0000 */
[----:B0-----:R-:W-:-:S05]  /*0640*/  FMNMX R7, R6, R7, !PT ;  /* 0x0000000706077209 */ /* 0x001fca0007800000 */
[----:B------:R-:W0:Y:S02]  /*0650*/  SHFL.DOWN PT, R8, R7, 0x2, 0x1f ;  /* 0x08401f0007087f89 */ /* 0x000e2400000e0000 */
[----:B0-----:R-:W-:-:S05]  /*0660*/  FMNMX R8, R7, R8, !PT ;  /* 0x0000000807087209 */ /* 0x001fca0007800000 */
[----:B------:R-:W0:Y:S02]  /*0670*/  SHFL.DOWN PT, R9, R8, 0x1, 0x1f ;  /* 0x08201f0008097f89 */ /* 0x000e2400000e0000 */
[----:B0-----:R-:W-:-:S05]  /*0680*/  FMNMX R9, R8, R9, !PT ;  /* 0x0000000908097209 */ /* 0x001fca0007800000 */
[----:B------:R0:W-:Y:S01]  /*0690*/  @!P0 STS [R4], R9 ;  /* 0x0000000904008388 */ /* 0x0001e20000000800 */
[----:B------:R-:W-:Y:S01]  /*06a0*/  BAR.SYNC.DEFER_BLOCKING 0x0 ;  /* 0x0000000000007b1d */ /* 0x000fe20000010000 */
[----:B------:R-:W-:-:S13]  /*06b0*/  ISETP.NE.AND P0, PT, R3, RZ, PT ;  /* 0x000000ff0300720c */ /* 0x000fda0003f05270 */
[----:B0-----:R-:W-:Y:S05]  /*06c0*/  @P0 BRA `(.L_x_7) ;  /* 0x0000000400380947 */ /* 0x001fea0003800000 */
[----:B------:R-:W0:Y:S01]  /*06d0*/  S2UR UR5, SR_CgaCtaId ;  /* 0x00000000000579c3 */ /* 0x000e220000008800 */
[----:B------:R-:W-:Y:S01]  /*06e0*/  ISETP.GE.U32.AND P0, PT, R2, 0x40, PT ;  /* 0x000000400200780c */ /* 0x000fe20003f06070 */
[----:B------:R-:W-:Y:S02]  /*06f0*/  UMOV UR4, 0x400 ;  /* 0x0000040000047882 */ /* 0x000fe40000000000 */
[----:B0-----:R-:W-:-:S09]  /*0700*/  ULEA UR5, UR5, UR4, 0x18 ;  /* 0x0000000405057291 */ /* 0x001fd2000f8ec0ff */
[----:B------:R-:W0:Y:S01]  /*0710*/  LDS R8, [UR5] ;  /* 0x00000005ff087984 */ /* 0x000e220008000800 */
[----:B------:R-:W-:Y:S05]  /*0720*/  @!P0 BRA `(.L_x_8) ;  /* 0x00000004001c8947 */ /* 0x000fea0003800000 */
[C---:B------:R-:W-:Y:S01]  /*0730*/  VIADD R4, R21.reuse, 0xfffffffe ;  /* 0xfffffffe15047836 */ /* 0x040fe20000000000 */
[----:B------:R-:W-:Y:S01]  /*0740*/  IADD3 R22, PT, PT, R21, -0x1, RZ ;  /* 0xffffffff15167810 */ /* 0x000fe20007ffe0ff */
[----:B------:R-:W-:-:S03]  /*0750*/  UMOV UR4, 0x1 ;  /* 0x0000000100047882 */ /* 0x000fc60000000000 */
[----:B------:R-:W-:Y:S02]  /*0760*/  ISETP.GE.U32.AND P0, PT, R4, 0xf, PT ;  /* 0x0000000f0400780c */ /* 0x000fe40003f06070 */
[----:B------:R-:W-:-:S11]  /*0770*/  LOP3.LUT R25, R22, 0xf, RZ, 0xc0, !PT ;  /* 0x0000000f16197812 */ /* 0x000fd600078ec0ff */
[----:B------:R-:W-:Y:S05]  /*0780*/  @!P0 BRA `(.L_x_9) ;  /* 0x00000000005c8947 */ /* 0x000fea0003800000 */
[----:B------:R-:W-:Y:S01]  /*0790*/  LOP3.LUT R23, R22, 0xfffffff0, RZ, 0xc0, !PT ;  /* 0xfffffff016177812 */ /* 0x000fe200078ec0ff */
[----:B------:R-:W-:Y:S01]  /*07a0*/  UIADD3 UR6, UPT, UPT, UR5, 0x20, URZ ;  /* 0x0000002005067890 */ /* 0x000fe2000fffe0ff */
[----:B------:R-:W-:-:S03]  /*07b0*/  UMOV UR4, URZ ;  /* 0x000000ff00047c82 */ /* 0x000fc60008000000 */
[----:B------:R-:W-:-:S08]  /*07c0*/  IMAD.MOV R23, RZ, RZ, -R23 ;  /* 0x000000ffff177224 */ /* 0x000fd000078e0a17 */
.L_x_10:
[----:B------:R-:W0:Y:S01]  /*07d0*/  LDS.128 R12, [UR6+-0x20] ;  /* 0xffffe006ff0c7984 */ /* 0x000e220008000c00 */
[----:B------:R-:W-:Y:S01]  /*07e0*/  VIADD R23, R23, 0x10 ;  /* 0x0000001017177836 */ /* 0x000fe20000000000 */
[----:B------:R-:W-:Y:S02]  /*07f0*/  UIADD3 UR4, UPT, UPT, UR4, 0x10, URZ ;  /* 0x0000001004047890 */ /* 0x000fe4000fffe0ff */
[----:B------:R-:W1:Y:S02]  /*0800*/  LDS.128 R4, [UR6+-0x10] ;  /* 0xfffff006ff047984 */ /* 0x000e640008000c00 */
[----:B------:R-:W-:Y:S02]  /*0810*/  ISETP.NE.AND P0, PT, R23, RZ, PT ;  /* 0x000000ff1700720c */ /* 0x000fe40003f05270 */
[----:B0-----:R-:W-:Y:S02]  /*0820*/  FMNMX3 R13, R8, R13, R14, !PT ;  /* 0x0000000d080d7276 */ /* 0x001fe4000780000e */
[----:B------:R-:W0:Y:S02]  /*0830*/  LDS.128 R8, [UR6] ;  /* 0x00000006ff087984 */ /* 0x000e240008000c00 */
[----:B-1----:R-:W-:-:S02]  /*0840*/  FMNMX3 R4, R13, R15, R4, !PT ;  /* 0x0000000f0d047276 */ /* 0x002fc40007800004 */
[----:B------:R-:W1:Y:S02]  /*0850*/  LDS.128 R12, [UR6+0x10] ;  /* 0x00001006ff0c7984 */ /* 0x000e640008000c00 */
[----:B------:R-:W-:Y:S02]  /*0860*/  FMNMX3 R5, R4, R5, R6, !PT ;  /* 0x0000000504057276 */ /* 0x000fe40007800006 */
[----:B------:R-:W2:Y:S01]  /*0870*/  LDS R4, [UR6+0x20] ;  /* 0x00002006ff047984 */ /* 0x000ea20008000800 */
[----:B------:R-:W-:Y:S01]  /*0880*/  UIADD3 UR6, UPT, UPT, UR6, 0x40, URZ ;  /* 0x0000004006067890 */ /* 0x000fe2000fffe0ff */
[----:B0-----:R-:W-:-:S04]  /*0890*/  FMNMX3 R5, R5, R7, R8, !PT ;  /* 0x0000000705057276 */ /* 0x001fc80007800008 */
[----:B------:R-:W-:-:S04]  /*08a0*/  FMNMX3 R5, R5, R9, R10, !PT ;  /* 0x0000000905057276 */ /* 0x000fc8000780000a */
[----:B-1----:R-:W-:-:S04]  /*08b0*/  FMNMX3 R5, R5, R11, R12, !PT ;  /* 0x0000000b05057276 */ /* 0x002fc8000780000c */
[----:B------:R-:W-:-:S04]  /*08c0*/  FMNMX3 R5, R5, R13, R14, !PT ;  /* 0x0000000d05057276 */ /* 0x000fc8000780000e */
[----:B--2---:R-:W-:Y:S01]  /*08d0*/  FMNMX3 R8, R5, R15, R4, !PT ;  /* 0x0000000f05087276 */ /* 0x004fe20007800004 */
[----:B------:R-:W-:Y:S06]  /*08e0*/  @P0 BRA `(.L_x_10) ;  /* 0xfffffffc00b80947 */ /* 0x000fec000383ffff */
[----:B------:R-:W-:-:S12]  /*08f0*/  UIADD3 UR4, UPT, UPT, UR4, 0x1, URZ ;  /* 0x0000000104047890 */ /* 0x000fd8000fffe0ff */
.L_x_9:
[----:B------:R-:W-:-:S13]  /*0900*/  ISETP.NE.AND P0, PT, R25, RZ, PT ;  /* 0x000000ff1900720c */ /* 0x000fda0003f05270 */
[----:B------:R-:W-:Y:S05]  /*0910*/  @!P0 BRA `(.L_x_8) ;  /* 0x0000000000a08947 */ /* 0x000fea0003800000 */
[----:B------:R-:W-:Y:S02]  /*0920*/  ISETP.GE.U32.AND P0, PT, R25, 0x8, PT ;  /* 0x000000081900780c */ /* 0x000fe40003f06070 */
[----:B------:R-:W-:-:S04]  /*0930*/  LOP3.LUT R13, R22, 0x7, RZ, 0xc0, !PT ;  /* 0x00000007160d7812 */ /* 0x000fc800078ec0ff */
[----:B------:R-:W-:-:S07]  /*0940*/  ISETP.NE.AND P1, PT, R13, RZ, PT ;  /* 0x000000ff0d00720c */ /* 0x000fce0003f25270 */
[----:B------:R-:W-:Y:S06]  /*0950*/  @!P0 BRA `(.L_x_11) ;  /* 0x0000000000388947 */ /* 0x000fec0003800000 */
[----:B------:R-:W-:Y:S02]  /*0960*/  ULEA UR6, UR4, UR5, 0x2 ;  /* 0x0000000504067291 */ /* 0x000fe4000f8e10ff */
[----:B------:R-:W-:-:S07]  /*0970*/  UIADD3 UR4, UPT, UPT, UR4, 0x8, URZ ;  /* 0x0000000804047890 */ /* 0x000fce000fffe0ff */
[----:B------:R-:W-:Y:S04]  /*0980*/  LDS R5, [UR6] ;  /* 0x00000006ff057984 */ /* 0x000fe80008000800 */
[----:B------:R-:W0:Y:S04]  /*0990*/  LDS R4, [UR6+0x4] ;  /* 0x00000406ff047984 */ /* 0x000e280008000800 */
[----:B------:R-:W-:Y:S04]  /*09a0*/  LDS R7, [UR6+0x8] ;  /* 0x00000806ff077984 */ /* 0x000fe80008000800 */
[----:B------:R-:W1:Y:S04]  /*09b0*/  LDS R6, [UR6+0xc] ;  /* 0x00000c06ff067984 */ /* 0x000e680008000800 */
[----:B------:R-:W-:Y:S04]  /*09c0*/  LDS R9, [UR6+0x10] ;  /* 0x00001006ff097984 */ /* 0x000fe80008000800 */
[----:B------:R-:W2:Y:S04]  /*09d0*/  LDS R10, [UR6+0x14] ;  /* 0x00001406ff0a7984 */ /* 0x000ea80008000800 */
[----:B------:R-:W-:Y:S04]  /*09e0*/  LDS R11, [UR6+0x18] ;  /* 0x00001806ff0b7984 */ /* 0x000fe80008000800 */
[----:B------:R-:W3:Y:S01]  /*09f0*/  LDS R12, [UR6+0x1c] ;  /* 0x00001c06ff0c7984 */ /* 0x000ee20008000800 */
[----:B0-----:R-:W-:-:S04]  /*0a00*/  FMNMX3 R4, R8, R5, R4, !PT ;  /* 0x0000000508047276 */ /* 0x001fc80007800004 */
[----:B-1----:R-:W-:-:S04]  /*0a10*/  FMNMX3 R4, R4, R7, R6, !PT ;  /* 0x0000000704047276 */ /* 0x002fc80007800006 */
[----:B--2---:R-:W-:-:S04]  /*0a20*/  FMNMX3 R4, R4, R9, R10, !PT ;  /* 0x0000000904047276 */ /* 0x004fc8000780000a */
[----:B---3--:R-:W-:-:S07]  /*0a30*/  FMNMX3 R8, R4, R11, R12, !PT ;  /* 0x0000000b04087276 */ /* 0x008fce000780000c */
.L_x_11:
        /* <DEDUP_REMOVED lines=10> */
[----:B------:R-:W1:Y:S01]  /*0ae0*/  LDS R6, [UR6+0xc] ;  /* 0x00000c06ff067984 */ /* 0x000e620008000800 */
[----:B0-----:R-:W-:-:S04]  /*0af0*/  FMNMX3 R4, R8, R5, R4, !PT ;  /* 0x0000000508047276 */ /* 0x001fc80007800004 */
[----:B-1----:R-:W-:-:S07]  /*0b00*/  FMNMX3 R8, R4, R7, R6, !PT ;  /* 0x0000000704087276 */ /* 0x002fce0007800006 */
.L_x_12:
[----:B------:R-:W-:Y:S05]  /*0b10*/  @!P1 BRA `(.L_x_8) ;  /* 0x0000000000209947 */ /* 0x000fea0003800000 */
[----:B------:R-:W-:Y:S01]  /*0b20*/  IADD3 R22, PT, PT, -R22, RZ, RZ ;  /* 0x000000ff16167210 */ /* 0x000fe20007ffe1ff */
[----:B------:R-:W-:-:S12]  /*0b30*/  ULEA UR4, UR4, UR5, 0x2 ;  /* 0x0000000504047291 */ /* 0x000fd8000f8e10ff */
.L_x_13:
[----:B------:R-:W0:Y:S01]  /*0b40*/  LDS R5, [UR4] ;  /* 0x00000004ff057984 */ /* 0x000e220008000800 */
[----:B------:R-:W-:Y:S01]  /*0b50*/  VIADD R22, R22, 0x1 ;  /* 0x0000000116167836 */ /* 0x000fe20000000000 */
[----:B------:R-:W-:-:S04]  /*0b60*/  UIADD3 UR4, UPT, UPT, UR4, 0x4, URZ ;  /* 0x0000000404047890 */ /* 0x000fc8000fffe0ff */
[----:B------:R-:W-:Y:S02]  /*0b70*/  ISETP.NE.AND P0, PT, R22, RZ, PT ;  /* 0x000000ff1600720c */ /* 0x000fe40003f05270 */
[----:B0-----:R-:W-:-:S11]  /*0b80*/  FMNMX R8, R5, R8, !PT ;  /* 0x0000000805087209 */ /* 0x001fd60007800000 */
[----:B------:R-:W-:Y:S05]  /*0b90*/  @P0 BRA `(.L_x_13) ;  /* 0xfffffffc00e80947 */ /* 0x000fea000383ffff */
.L_x_8:
[----:B0-----:R0:W-:Y:S02]  /*0ba0*/  STS [UR5], R8 ;  /* 0x00000008ff007988 */ /* 0x0011e40008000805 */
.L_x_7:
[----:B------:R-:W-:Y:S05]  /*0bb0*/  BSYNC.RECONVERGENT B0 ;  /* 0x0000000000007941 */ /* 0x000fea0003800200 */
.L_x_6:
[----:B------:R-:W1:Y:S08]  /*0bc0*/  LDC.64 R6, c[0x0][0x380] ;  /* 0x0000e000ff067b82 */ /* 0x000e700000000a00 */
[----:B------:R-:W-:Y:S01]  /*0bd0*/  BAR.SYNC.DEFER_BLOCKING 0x0 ;  /* 0x0000000000007b1d */ /* 0x000fe20000010000 */
[----:B------:R-:W-:Y:S01]  /*0be0*/  ISETP.GE.AND P1, PT, R3, R16, PT ;  /* 0x000000100300720c */ /* 0x000fe20003f26270 */
[----:B------:R-:W-:-:S04]  /*0bf0*/  HFMA2 R14, -RZ, RZ, 0, 0 ;  /* 0x00000000ff0e7431 */ /* 0x000fc800000001ff */
[----:B------:R-:W-:Y:S02]  /*0c00*/  UMOV UR4, 0x400 ;  /* 0x0000040000047882 */ /* 0x000fe40000000000 */
[----:B------:R-:W2:Y:S01]  /*0c10*/  S2UR UR5, SR_CgaCtaId ;  /* 0x00000000000579c3 */ /* 0x000ea20000008800 */
[----:B------:R-:W-:Y:S01]  /*0c20*/  BSSY.RECONVERGENT B0, `(.L_x_14) ;  /* 0x0000084000007945 */ /* 0x000fe20003800200 */
[----:B-1----:R-:W-:-:S04]  /*0c30*/  LEA R4, P0, R0, R6, 0x2 ;  /* 0x0000000600047211 */ /* 0x002fc800078010ff */
[----:B------:R-:W-:Y:S01]  /*0c40*/  LEA.HI.X R5, R0, R7, R20, 0x2, P0 ;  /* 0x0000000700057211 */ /* 0x000fe200000f1414 */
[----:B--2---:R-:W-:Y:S01]  /*0c50*/  ULEA UR4, UR5, UR4, 0x18 ;  /* 0x0000000405047291 */ /* 0x004fe2000f8ec0ff */
[----:B------:R-:W-:Y:S11]  /*0c60*/  @P1 BRA `(.L_x_15) ;  /* 0x0000000400fc1947 */ /* 0x000ff60003800000 */
[----:B------:R-:W1:Y:S01]  /*0c70*/  I2F.U32.RP R12, R2 ;  /* 0x00000002000c7306 */ /* 0x000e620000209000 */
[----:B------:R-:W-:Y:S01]  /*0c80*/  IMAD.IADD R11, R3, 0x1, R2 ;  /* 0x00000001030b7824 */ /* 0x000fe200078e0202 */
[----:B------:R-:W-:Y:S01]  /*0c90*/  ISETP.NE.U32.AND P2, PT, R2, RZ, PT ;  /* 0x000000ff0200720c */ /* 0x000fe20003f45070 */
[----:B------:R-:W-:Y:S01]  /*0ca0*/  BSSY.RECONVERGENT B1, `(.L_x_16) ;  /* 0x000003a000017945 */ /* 0x000fe20003800200 */
[----:B------:R-:W-:Y:S01]  /*0cb0*/  MOV R14, RZ ;  /* 0x000000ff000e7202 */ /* 0x000fe20000000f00 */
[----:B------:R-:W-:Y:S01]  /*0cc0*/  IMAD.MOV.U32 R15, RZ, RZ, R3 ;  /* 0x000000ffff0f7224 */ /* 0x000fe200078e0003 */
[CC--:B------:R-:W-:Y:S02]  /*0cd0*/  ISETP.GE.U32.AND P0, PT, R11.reuse, R16.reuse, PT ;  /* 0x000000100b00720c */ /* 0x0c0fe40003f06070 */
[----:B------:R-:W-:Y:S02]  /*0ce0*/  VIMNMX.U32 R0, PT, PT, R11, R16, !PT ;  /* 0x000000100b007248 */ /* 0x000fe40007fe0000 */
[----:B------:R-:W-:-:S04]  /*0cf0*/  SEL R10, RZ, 0x1, P0 ;  /* 0x00000001ff0a7807 */ /* 0x000fc80000000000 */
[----:B------:R-:W-:Y:S01]  /*0d00*/  IADD3 R11, PT, PT, R0, -R11, -R10 ;  /* 0x8000000b000b7210 */ /* 0x000fe20007ffe80a */
[----:B-1----:R-:W0:Y:S02]  /*0d10*/  MUFU.RCP R12, R12 ;  /* 0x0000000c000c7308 */ /* 0x002e240000001000 */
[----:B0-----:R-:W-:-:S06]  /*0d20*/  VIADD R8, R12, 0xffffffe ;  /* 0x0ffffffe0c087836 */ /* 0x001fcc0000000000 */
[----:B------:R0:W1:Y:S02]  /*0d30*/  F2I.FTZ.U32.TRUNC.NTZ R9, R8 ;  /* 0x0000000800097305 */ /* 0x000064000021f000 */
[----:B0-----:R-:W-:Y:S02]  /*0d40*/  MOV R8, RZ ;  /* 0x000000ff00087202 */ /* 0x001fe40000000f00 */
[----:B-1----:R-:W-:-:S05]  /*0d50*/  IADD3 R13, PT, PT, RZ, -R9, RZ ;  /* 0x80000009ff0d7210 */ /* 0x002fca0007ffe0ff */
[----:B------:R-:W-:-:S04]  /*0d60*/  IMAD R13, R13, R2, RZ ;  /* 0x000000020d0d7224 */ /* 0x000fc800078e02ff */
[----:B------:R-:W-:-:S06]  /*0d70*/  IMAD.HI.U32 R12, R9, R13, R8 ;  /* 0x0000000d090c7227 */ /* 0x000fcc00078e0008 */
[----:B------:R-:W-:-:S04]  /*0d80*/  IMAD.HI.U32 R9, R12, R11, RZ ;  /* 0x0000000b0c097227 */ /* 0x000fc800078e00ff */
[----:B------:R-:W-:-:S04]  /*0d90*/  IMAD.MOV R0, RZ, RZ, -R9 ;  /* 0x000000ffff007224 */ /* 0x000fc800078e0a09 */
[----:B------:R-:W-:Y:S02]  /*0da0*/  IMAD R11, R2, R0, R11 ;  /* 0x00000000020b7224 */ /* 0x000fe400078e020b */
[----:B------:R-:W0:Y:S03]  /*0db0*/  LDS R0, [UR4] ;  /* 0x00000004ff007984 */ /* 0x000e260008000800 */
[----:B------:R-:W-:-:S13]  /*0dc0*/  ISETP.GE.U32.AND P0, PT, R11, R2, PT ;  /* 0x000000020b00720c */ /* 0x000fda0003f06070 */
[----:B------:R-:W-:Y:S01]  /*0dd0*/  @P0 IADD3 R11, PT, PT, R11, -R2, RZ ;  /* 0x800000020b0b0210 */ /* 0x000fe20007ffe0ff */
[----:B------:R-:W-:-:S03]  /*0de0*/  @P0 VIADD R9, R9, 0x1 ;  /* 0x0000000109090836 */ /* 0x000fc60000000000 */
[----:B------:R-:W-:-:S13]  /*0df0*/  ISETP.GE.U32.AND P1, PT, R11, R2, PT ;  /* 0x000000020b00720c */ /* 0x000fda0003f26070 */
[----:B------:R-:W-:Y:S02]  /*0e00*/  @P1 IADD3 R9, PT, PT, R9, 0x1, RZ ;  /* 0x0000000109091810 */ /* 0x000fe40007ffe0ff */
[----:B------:R-:W-:-:S05]  /*0e10*/  @!P2 LOP3.LUT R9, RZ, R2, RZ, 0x33, !PT ;  /* 0x00000002ff09a212 */ /* 0x000fca00078e33ff */
[----:B------:R-:W-:-:S05]  /*0e20*/  IMAD.IADD R8, R10, 0x1, R9 ;  /* 0x000000010a087824 */ /* 0x000fca00078e0209 */
[C---:B------:R-:W-:Y:S02]  /*0e30*/  LOP3.LUT R9, R8.reuse, 0x3, RZ, 0xc0, !PT ;  /* 0x0000000308097812 */ /* 0x040fe400078ec0ff */
[----:B------:R-:W-:Y:S02]  /*0e40*/  ISETP.GE.U32.AND P0, PT, R8, 0x3, PT ;  /* 0x000000030800780c */ /* 0x000fe40003f06070 */
[----:B------:R-:W-:-:S13]  /*0e50*/  ISETP.NE.AND P1, PT, R9, 0x3, PT ;  /* 0x000000030900780c */ /* 0x000fda0003f25270 */
[----:B0-----:R-:W-:Y:S05]  /*0e60*/  @!P1 BRA `(.L_x_17) ;  /* 0x0000000000749947 */ /* 0x001fea0003800000 */
[----:B------:R-:W-:Y:S01]  /*0e70*/  IADD3 R8, PT, PT, R8, 0x1, RZ ;  /* 0x0000000108087810 */ /* 0x000fe20007ffe0ff */
[----:B------:R-:W-:Y:S01]  /*0e80*/  IMAD.MOV.U32 R14, RZ, RZ, RZ ;  /* 0x000000ffff0e7224 */ /* 0x000fe200078e00ff */
[----:B------:R-:W-:Y:S02]  /*0e90*/  MOV R15, R3 ;  /* 0x00000003000f7202 */ /* 0x000fe40000000f00 */
[----:B------:R-:W-:Y:S01]  /*0ea0*/  LOP3.LUT R20, R8, 0x3, RZ, 0xc0, !PT ;  /* 0x0000000308147812 */ /* 0x000fe200078ec0ff */
[----:B------:R-:W-:-:S04]  /*0eb0*/  IMAD.WIDE.U32 R8, R3, 0x4, R26 ;  /* 0x0000000403087825 */ /* 0x000fc800078e001a */
[----:B------:R-:W-:-:S07]  /*0ec0*/  IMAD.MOV R20, RZ, RZ, -R20 ;  /* 0x000000ffff147224 */ /* 0x000fce00078e0a14 */
.L_x_18:
[----:B------:R-:W-:-:S04]  /*0ed0*/  IADD3 R10, P1, PT, R8, UR10, RZ ;  /* 0x0000000a080a7c10 */ /* 0x000fc8000ff3e0ff */
[----:B0-----:R-:W-:-:S06]  /*0ee0*/  IADD3.X R11, PT, PT, R9, UR11, RZ, P1, !PT ;  /* 0x0000000b090b7c10 */ /* 0x001fcc0008ffe4ff */
[----:B------:R-:W2:Y:S01]  /*0ef0*/  LDG.E.CONSTANT R11, desc[UR8][R10.64] ;  /* 0x000000080a0b7981 */ /* 0x000ea2000c1e9900 */
[----:B------:R-:W-:Y:S02]  /*0f00*/  HFMA2 R13, -RZ, RZ, 0.96630859375, -0.0022525787353515625 ;  /* 0x3bbb989dff0d7431 */ /* 0x000fe400000001ff */
[----:B------:R-:W-:Y:S01]  /*0f10*/  IMAD.MOV.U32 R22, RZ, RZ, 0x437c0000 ;  /* 0x437c0000ff167424 */ /* 0x000fe200078e00ff */
[----:B------:R-:W-:Y:S01]  /*0f20*/  IADD3 R20, PT, PT, R20, 0x1, RZ ;  /* 0x0000000114147810 */ /* 0x000fe20007ffe0ff */
[----:B------:R-:W-:Y:S02]  /*0f30*/  IMAD.IADD R15, R2, 0x1, R15 ;  /* 0x00000001020f7824 */ /* 0x000fe400078e020f */
[----:B--2---:R-:W-:-:S04]  /*0f40*/  FADD R12, -R0, R11 ;  /* 0x0000000b000c7221 */ /* 0x004fc80000000100 */
[----:B------:R-:W-:-:S04]  /*0f50*/  FFMA.SAT R13, R12, R13, 0.5 ;  /* 0x3f0000000c0d7423 */ /* 0x000fc8000000200d */
[----:B------:R-:W-:-:S04]  /*0f60*/  FFMA.RM R13, R13, R22, 12582913 ;  /* 0x4b4000010d0d7423 */ /* 0x000fc80000004016 */
[C---:B------:R-:W-:Y:S01]  /*0f70*/  FADD R23, R13.reuse, -12583039 ;  /* 0xcb40007f0d177421 */ /* 0x040fe20000000000 */
[----:B------:R-:W-:-:S03]  /*0f80*/  SHF.L.U32 R10, R13, 0x17, RZ ;  /* 0x000000170d0a7819 */ /* 0x000fc600000006ff */
[----:B------:R-:W-:-:S04]  /*0f90*/  FFMA R23, R12, 1.4426950216293334961, -R23 ;  /* 0x3fb8aa3b0c177823 */ /* 0x000fc80000000817 */
[----:B------:R-:W-:Y:S01]  /*0fa0*/  FFMA R23, R12, 1.925963033500011079e-08, R23 ;  /* 0x32a570600c177823 */ /* 0x000fe20000000017 */
[----:B------:R-:W-:-:S05]  /*0fb0*/  IADD3 R12, P1, PT, R8, R6, RZ ;  /* 0x00000006080c7210 */ /* 0x000fca0007f3e0ff */
[----:B------:R-:W0:Y:S01]  /*0fc0*/  MUFU.EX2 R23, R23 ;  /* 0x0000001700177308 */ /* 0x000e220000000800 */
[----:B------:R-:W-:Y:S01]  /*0fd0*/  IMAD.X R13, R9, 0x1, R7, P1 ;  /* 0x00000001090d7824 */ /* 0x000fe200008e0607 */
[----:B------:R-:W-:Y:S01]  /*0fe0*/  ISETP.NE.AND P1, PT, R20, RZ, PT ;  /* 0x000000ff1400720c */ /* 0x000fe20003f25270 */
[----:B------:R-:W-:-:S04]  /*0ff0*/  IMAD.WIDE.U32 R8, R2, 0x4, R8 ;  /* 0x0000000402087825 */ /* 0x000fc800078e0008 */
[----:B0-----:R-:W-:-:S04]  /*1000*/  FMUL R11, R10, R23 ;  /* 0x000000170a0b7220 */ /* 0x001fc80000400000 */
[----:B------:R-:W-:Y:S01]  /*1010*/  FADD R14, R11, R14 ;  /* 0x0000000e0b0e7221 */ /* 0x000fe20000000000 */
[----:B------:R0:W-:Y:S03]  /*1020*/  STG.E desc[UR8][R12.64], R11 ;  /* 0x0000000b0c007986 */ /* 0x0001e6000c101908 */
[----:B------:R-:W-:Y:S05]  /*1030*/  @P1 BRA `(.L_x_18) ;  /* 0xfffffffc00a41947 */ /* 0x000fea000383ffff */
.L_x_17:
[----:B------:R-:W-:Y:S05]  /*1040*/  BSYNC.RECONVERGENT B1 ;  /* 0x0000000000017941 */ /* 0x000fea0003800200 */
.L_x_16:
[----:B------:R-:W-:Y:S05]  /*1050*/  @!P0 BRA `(.L_x_15) ;  /* 0x0000000400008947 */ /* 0x000fea0003800000 */
.L_x_19:
[----:B-1----:R-:W-:-:S06]  /*1060*/  IMAD.WIDE.U32 R28, R15, 0x4, R18 ;  /* 0x000000040f1c7825 */ /* 0x002fcc00078e0012 */
[----:B------:R-:W2:Y:S01]  /*1070*/  LDG.E.CONSTANT R29, desc[UR8][R28.64] ;  /* 0x000000081c1d7981 */ /* 0x000ea2000c1e9900 */
[----:B------:R-:W-:-:S05]  /*1080*/  IADD3 R23, PT, PT, R2, R15, RZ ;  /* 0x0000000f02177210 */ /* 0x000fca0007ffe0ff */
[----:B------:R-:W-:-:S04]  /*1090*/  IMAD.WIDE.U32 R6, R23, 0x4, R18 ;  /* 0x0000000417067825 */ /* 0x000fc800078e0012 */
[----:B0-----:R-:W-:Y:S02]  /*10a0*/  IMAD.IADD R11, R23, 0x1, R2 ;  /* 0x00000001170b7824 */ /* 0x001fe400078e0202 */
[----:B------:R-:W3:Y:S02]  /*10b0*/  LDG.E.CONSTANT R7, desc[UR8][R6.64] ;  /* 0x0000000806077981 */ /* 0x000ee4000c1e9900 */
[----:B------:R-:W-:-:S06]  /*10c0*/  IMAD.WIDE.U32 R8, R11, 0x4, R18 ;  /* 0x000000040b087825 */ /* 0x000fcc00078e0012 */
[----:B------:R-:W4:Y:S01]  /*10d0*/  LDG.E.CONSTANT R9, desc[UR8][R8.64] ;  /* 0x0000000808097981 */ /* 0x000f22000c1e9900 */
[----:B------:R-:W-:Y:S01]  /*10e0*/  MOV R12, 0x3bbb989d ;  /* 0x3bbb989d000c7802 */ /* 0x000fe20000000f00 */
[----:B------:R-:W-:Y:S02]  /*10f0*/  IMAD.MOV.U32 R10, RZ, RZ, 0x437c0000 ;  /* 0x437c0000ff0a7424 */ /* 0x000fe400078e00ff */
[----:B--2---:R-:W-:-:S04]  /*1100*/  FADD R13, -R0, R29 ;  /* 0x0000001d000d7221 */ /* 0x004fc80000000100 */
[----:B------:R-:W-:-:S04]  /*1110*/  FFMA.SAT R25, R13, R12, 0.5 ;  /* 0x3f0000000d197423 */ /* 0x000fc8000000200c */
[----:B------:R-:W-:-:S04]  /*1120*/  FFMA.RM R20, R25, R10, 12582913 ;  /* 0x4b40000119147423 */ /* 0x000fc8000000400a */
[----:B------:R-:W-:Y:S01]  /*1130*/  FADD R22, R20, -12583039 ;  /* 0xcb40007f14167421 */ /* 0x000fe20000000000 */
[----:B---3--:R-:W-:Y:S01]  /*1140*/  FADD R25, -R0, R7 ;  /* 0x0000000700197221 */ /* 0x008fe20000000100 */
[----:B------:R-:W-:-:S04]  /*1150*/  IMAD.WIDE.U32 R6, R15, 0x4, R4 ;  /* 0x000000040f067825 */ /* 0x000fc800078e0004 */
[----:B------:R-:W-:Y:S01]  /*1160*/  FFMA R22, R13, 1.4426950216293334961, -R22 ;  /* 0x3fb8aa3b0d167823 */ /* 0x000fe20000000816 */
[----:B------:R-:W-:-:S03]  /*1170*/  FFMA.SAT R29, R25, R12, 0.5 ;  /* 0x3f000000191d7423 */ /* 0x000fc6000000200c */
[----:B------:R-:W-:Y:S01]  /*1180*/  FFMA R22, R13, 1.925963033500011079e-08, R22 ;  /* 0x32a570600d167823 */ /* 0x000fe20000000016 */
[----:B----4-:R-:W-:Y:S01]  /*1190*/  FADD R9, -R0, R9 ;  /* 0x0000000900097221 */ /* 0x010fe20000000100 */
[----:B------:R-:W-:Y:S01]  /*11a0*/  SHF.L.U32 R13, R20, 0x17, RZ ;  /* 0x00000017140d7819 */ /* 0x000fe200000006ff */
[----:B------:R-:W-:Y:S02]  /*11b0*/  FFMA.RM R20, R29, R10, 12582913 ;  /* 0x4b4000011d147423 */ /* 0x000fe4000000400a */
[----:B------:R-:W-:Y:S01]  /*11c0*/  FFMA.SAT R15, R9, R12, 0.5 ;  /* 0x3f000000090f7423 */ /* 0x000fe2000000200c */
[----:B------:R-:W0:Y:S01]  /*11d0*/  MUFU.EX2 R22, R22 ;  /* 0x0000001600167308 */ /* 0x000e220000000800 */
[----:B------:R-:W-:-:S04]  /*11e0*/  FADD R8, R20, -12583039 ;  /* 0xcb40007f14087421 */ /* 0x000fc80000000000 */
[----:B------:R-:W-:-:S04]  /*11f0*/  FFMA R8, R25, 1.4426950216293334961, -R8 ;  /* 0x3fb8aa3b19087823 */ /* 0x000fc80000000808 */
[----:B------:R-:W-:Y:S01]  /*1200*/  FFMA R28, R25, 1.925963033500011079e-08, R8 ;  /* 0x32a57060191c7823 */ /* 0x000fe20000000008 */
[----:B0-----:R-:W-:Y:S01]  /*1210*/  FMUL R13, R13, R22 ;  /* 0x000000160d0d7220 */ /* 0x001fe20000400000 */
[----:B------:R-:W-:-:S04]  /*1220*/  FFMA.RM R22, R15, R10, 12582913 ;  /* 0x4b4000010f167423 */ /* 0x000fc8000000400a */
[----:B------:R-:W-:Y:S01]  /*1230*/  FADD R15, R22, -12583039 ;  /* 0xcb40007f160f7421 */ /* 0x000fe20000000000 */
[----:B------:R0:W-:Y:S03]  /*1240*/  STG.E desc[UR8][R6.64], R13 ;  /* 0x0000000d06007986 */ /* 0x0001e6000c101908 */
[----:B------:R-:W-:Y:S01]  /*1250*/  FFMA R8, R9, 1.4426950216293334961, -R15 ;  /* 0x3fb8aa3b09087823 */ /* 0x000fe2000000080f */
[----:B------:R-:W-:-:S03]  /*1260*/  IMAD.IADD R15, R11, 0x1, R2 ;  /* 0x000000010b0f7824 */ /* 0x000fc600078e0202 */
[----:B------:R-:W-:Y:S01]  /*1270*/  FFMA R25, R9, 1.925963033500011079e-08, R8 ;  /* 0x32a5706009197823 */ /* 0x000fe20000000008 */
[----:B------:R-:W-:-:S06]  /*1280*/  IMAD.WIDE.U32 R8, R15, 0x4, R18 ;  /* 0x000000040f087825 */ /* 0x000fcc00078e0012 */
[----:B------:R-:W0:Y:S01]  /*1290*/  LDG.E.CONSTANT R9, desc[UR8][R8.64] ;  /* 0x0000000808097981 */ /* 0x000e22000c1e9900 */
[----:B------:R-:W-:Y:S01]  /*12a0*/  MUFU.EX2 R28, R28 ;  /* 0x0000001c001c7308 */ /* 0x000fe20000000800 */
[----:B------:R-:W-:Y:S01]  /*12b0*/  FADD R14, R13, R14 ;  /* 0x0000000e0d0e7221 */ /* 0x000fe20000000000 */
[----:B0-----:R-:W-:Y:S01]  /*12c0*/  FADD R7, -R0, R9 ;  /* 0x0000000900077221 */ /* 0x001fe20000000100 */
[----:B------:R-:W-:-:S03]  /*12d0*/  IMAD.SHL.U32 R9, R22, 0x800000, RZ ;  /* 0x0080000016097824 */ /* 0x000fc600078e00ff */
[----:B------:R-:W-:Y:S02]  /*12e0*/  FFMA.SAT R29, R7, R12, 0.5 ;  /* 0x3f000000071d7423 */ /* 0x000fe4000000200c */
[----:B------:R-:W0:Y:S02]  /*12f0*/  MUFU.EX2 R12, R25 ;  /* 0x00000019000c7308 */ /* 0x000e240000000800 */
[----:B------:R-:W-:-:S04]  /*1300*/  FFMA.RM R10, R29, R10, 12582913 ;  /* 0x4b4000011d0a7423 */ /* 0x000fc8000000400a */
[C---:B------:R-:W-:Y:S01]  /*1310*/  FADD R6, R10.reuse, -12583039 ;  /* 0xcb40007f0a067421 */ /* 0x040fe20000000000 */
[----:B------:R-:W-:-:S03]  /*1320*/  SHF.L.U32 R29, R10, 0x17, RZ ;  /* 0x000000170a1d7819 */ /* 0x000fc600000006ff */
[----:B------:R-:W-:-:S04]  /*1330*/  FFMA R6, R7, 1.4426950216293334961, -R6 ;  /* 0x3fb8aa3b07067823 */ /* 0x000fc80000000806 */
[----:B------:R-:W-:Y:S01]  /*1340*/  FFMA R6, R7, 1.925963033500011079e-08, R6 ;  /* 0x32a5706007067823 */ /* 0x000fe20000000006 */
[----:B------:R-:W-:Y:S01]  /*1350*/  SHF.L.U32 R7, R20, 0x17, RZ ;  /* 0x0000001714077819 */ /* 0x000fe200000006ff */
[----:B0-----:R-:W-:Y:S01]  /*1360*/  FMUL R12, R9, R12 ;  /* 0x0000000c090c7220 */ /* 0x001fe20000400000 */
[----:B------:R-:W-:-:S03]  /*1370*/  IMAD.WIDE.U32 R8, R11, 0x4, R4 ;  /* 0x000000040b087825 */ /* 0x000fc600078e0004 */
[----:B------:R-:W0:Y:S01]  /*1380*/  MUFU.EX2 R6, R6 ;  /* 0x0000000600067308 */ /* 0x000e220000000800 */
[----:B------:R-:W-:Y:S01]  /*1390*/  FMUL R25, R7, R28 ;  /* 0x0000001c07197220 */ /* 0x000fe20000400000 */
[----:B------:R-:W-:-:S04]  /*13a0*/  IMAD.WIDE.U32 R10, R15, 0x4, R4 ;  /* 0x000000040f0a7825 */ /* 0x000fc800078e0004 */
[----:B------:R-:W-:Y:S01]  /*13b0*/  FADD R13, R14, R25 ;  /* 0x000000190e0d7221 */ /* 0x000fe20000000000 */
[----:B------:R-:W-:-:S03]  /*13c0*/  IMAD.IADD R15, R15, 0x1, R2 ;  /* 0x000000010f0f7824 */ /* 0x000fc600078e0202 */
[----:B------:R-:W-:Y:S02]  /*13d0*/  FADD R14, R13, R12 ;  /* 0x0000000c0d0e7221 */ /* 0x000fe40000000000 */
[----:B------:R-:W-:Y:S01]  /*13e0*/  ISETP.GE.AND P0, PT, R15, R16, PT ;  /* 0x000000100f00720c */ /* 0x000fe20003f06270 */
[----:B0-----:R-:W-:Y:S01]  /*13f0*/  FMUL R29, R29, R6 ;  /* 0x000000061d1d7220 */ /* 0x001fe20000400000 */
[----:B------:R-:W-:-:S04]  /*1400*/  IMAD.WIDE.U32 R6, R23, 0x4, R4 ;  /* 0x0000000417067825 */ /* 0x000fc800078e0004 */
[----:B------:R-:W-:Y:S01]  /*1410*/  FADD R14, R14, R29 ;  /* 0x0000001d0e0e7221 */ /* 0x000fe20000000000 */
[----:B------:R1:W-:Y:S04]  /*1420*/  STG.E desc[UR8][R6.64], R25 ;  /* 0x0000001906007986 */ /* 0x0003e8000c101908 */
[----:B------:R1:W-:Y:S04]  /*1430*/  STG.E desc[UR8][R8.64], R12 ;  /* 0x0000000c08007986 */ /* 0x0003e8000c101908 */
[----:B------:R1:W-:Y:S01]  /*1440*/  STG.E desc[UR8][R10.64], R29 ;  /* 0x0000001d0a007986 */ /* 0x0003e2000c101908 */
[----:B------:R-:W-:Y:S05]  /*1450*/  @!P0 BRA `(.L_x_19) ;  /* 0xfffffffc00008947 */ /* 0x000fea000383ffff */
.L_x_15:
[----:B------:R-:W-:Y:S05]  /*1460*/  BSYNC.RECONVERGENT B0 ;  /* 0x0000000000007941 */ /* 0x000fea0003800200 */
.L_x_14:
[----:B-1----:R-:W1:Y:S01]  /*1470*/  SHFL.DOWN PT, R7, R14, 0x10, 0x1f ;  /* 0x0a001f000e077f89 */ /* 0x002e6200000e0000 */
[----:B------:R-:W-:Y:S01]  /*1480*/  ISETP.NE.AND P0, PT, R24, RZ, PT ;  /* 0x000000ff1800720c */ /* 0x000fe20003f05270 */
[----:B------:R-:W-:Y:S01]  /*1490*/  BSSY.RECONVERGENT B0, `(.L_x_20) ;  /* 0x0000076000007945 */ /* 0x000fe20003800200 */
[----:B------:R-:W-:Y:S01]  /*14a0*/  SHF.L.U32 R6, R21, 0x2, RZ ;  /* 0x0000000215067819 */ /* 0x000fe200000006ff */
[----:B-1----:R-:W-:-:S05]  /*14b0*/  FADD R7, R7, R14 ;  /* 0x0000000e07077221 */ /* 0x002fca0000000000 */
[----:B------:R-:W0:Y:S02]  /*14c0*/  SHFL.DOWN PT, R0, R7, 0x8, 0x1f ;  /* 0x09001f0007007f89 */ /* 0x000e2400000e0000 */
[----:B0-----:R-:W-:-:S05]  /*14d0*/  FADD R8, R7, R0 ;  /* 0x0000000007087221 */ /* 0x001fca0000000000 */
[----:B------:R-:W0:Y:S02]  /*14e0*/  SHFL.DOWN PT, R9, R8, 0x4, 0x1f ;  /* 0x08801f0008097f89 */ /* 0x000e2400000e0000 */
[----:B0-----:R-:W-:-:S05]  /*14f0*/  FADD R9, R8, R9 ;  /* 0x0000000908097221 */ /* 0x001fca0000000000 */
[----:B------:R-:W0:Y:S02]  /*1500*/  SHFL.DOWN PT, R0, R9, 0x2, 0x1f ;  /* 0x08401f0009007f89 */ /* 0x000e2400000e0000 */
[----:B0-----:R-:W-:Y:S01]  /*1510*/  FADD R10, R9, R0 ;  /* 0x00000000090a7221 */ /* 0x001fe20000000000 */
[----:B------:R-:W-:-:S04]  /*1520*/  VIADD R0, R6, UR4 ;  /* 0x0000000406007c36 */ /* 0x000fc80008000000 */
[----:B------:R-:W0:Y:S01]  /*1530*/  SHFL.DOWN PT, R11, R10, 0x1, 0x1f ;  /* 0x08201f000a0b7f89 */ /* 0x000e2200000e0000 */
[----:B------:R-:W-:Y:S01]  /*1540*/  @!P0 LEA R17, R17, R0, 0x2 ;  /* 0x0000000011118211 */ /* 0x000fe200078e10ff */
[----:B0-----:R-:W-:-:S05]  /*1550*/  FADD R12, R10, R11 ;  /* 0x0000000b0a0c7221 */ /* 0x001fca0000000000 */
[----:B------:R0:W-:Y:S01]  /*1560*/  @!P0 STS [R17], R12 ;  /* 0x0000000c11008388 */ /* 0x0001e20000000800 */
[----:B------:R-:W-:Y:S01]  /*1570*/  BAR.SYNC.DEFER_BLOCKING 0x0 ;  /* 0x0000000000007b1d */ /* 0x000fe20000010000 */
[----:B------:R-:W-:-:S13]  /*1580*/  ISETP.NE.AND P0, PT, R3, RZ, PT ;  /* 0x000000ff0300720c */ /* 0x000fda0003f05270 */
[----:B0-----:R-:W-:Y:S05]  /*1590*/  @P0 BRA `(.L_x_21) ;  /* 0x0000000400940947 */ /* 0x001fea0003800000 */
[----:B------:R0:W1:Y:S01]  /*15a0*/  LDS R17, [R6+UR4] ;  /* 0x0000000406117984 */ /* 0x0000620008000800 */
[----:B------:R-:W-:-:S13]  /*15b0*/  ISETP.GE.U32.AND P0, PT, R2, 0x40, PT ;  /* 0x000000400200780c */ /* 0x000fda0003f06070 */
[----:B0-----:R-:W-:Y:S05]  /*15c0*/  @!P0 BRA `(.L_x_22) ;  /* 0x0000000400848947 */ /* 0x001fea0003800000 */
[C---:B------:R-:W-:Y:S01]  /*15d0*/  VIADD R7, R21.reuse, 0xfffffffe ;  /* 0xfffffffe15077836 */ /* 0x040fe20000000000 */
[----:B------:R-:W-:Y:S01]  /*15e0*/  IADD3 R21, PT, PT, R21, -0x1, RZ ;  /* 0xffffffff15157810 */ /* 0x000fe20007ffe0ff */
[----:B------:R-:W-:-:S03]  /*15f0*/  IMAD.MOV.U32 R9, RZ, RZ, 0x1 ;  /* 0x00000001ff097424 */ /* 0x000fc600078e00ff */
[----:B------:R-:W-:Y:S02]  /*1600*/  ISETP.GE.U32.AND P0, PT, R7, 0xf, PT ;  /* 0x0000000f0700780c */ /* 0x000fe40003f06070 */
[----:B------:R-:W-:-:S11]  /*1610*/  LOP3.LUT R22, R21, 0xf, RZ, 0xc0, !PT ;  /* 0x0000000f15167812 */ /* 0x000fd600078ec0ff */
[----:B------:R-:W-:Y:S05]  /*1620*/  @!P0 BRA `(.L_x_23) ;  /* 0x0000000000a88947 */ /* 0x000fea0003800000 */
[----:B------:R-:W-:Y:S01]  /*1630*/  LOP3.LUT R10, R21, 0xfffffff0, RZ, 0xc0, !PT ;  /* 0xfffffff0150a7812 */ /* 0x000fe200078ec0ff */
[----:B------:R-:W-:Y:S01]  /*1640*/  IMAD.MOV.U32 R9, RZ, RZ, RZ ;  /* 0x000000ffff097224 */ /* 0x000fe200078e00ff */
[----:B------:R-:W-:Y:S02]  /*1650*/  IADD3 R7, PT, PT, R0, 0x20, RZ ;  /* 0x0000002000077810 */ /* 0x000fe40007ffe0ff */
[----:B------:R-:W-:-:S07]  /*1660*/  IADD3 R10, PT, PT, -R10, RZ, RZ ;  /* 0x000000ff0a0a7210 */ /* 0x000fce0007ffe1ff */
.L_x_24:
[----:B------:R-:W1:Y:S01]  /*1670*/  LDS R20, [R7+-0x1c] ;  /* 0xffffe40007147984 */ /* 0x000e620000000800 */
[----:B------:R-:W-:Y:S01]  /*1680*/  VIADD R10, R10, 0x10 ;  /* 0x000000100a0a7836 */ /* 0x000fe20000000000 */
[----:B------:R-:W-:Y:S02]  /*1690*/  IADD3 R9, PT, PT, R9, 0x10, RZ ;  /* 0x0000001009097810 */ /* 0x000fe40007ffe0ff */
[----:B------:R-:W0:Y:S02]  /*16a0*/  LDS R19, [R7+-0x18] ;  /* 0xffffe80007137984 */ /* 0x000e240000000800 */
[----:B------:R-:W-:Y:S02]  /*16b0*/  ISETP.NE.AND P0, PT, R10, RZ, PT ;  /* 0x000000ff0a00720c */ /* 0x000fe40003f05270 */
[----:B------:R-:W2:Y:S04]  /*16c0*/  LDS R23, [R7+-0x14] ;  /* 0xffffec0007177984 */ /* 0x000ea80000000800 */
[----:B------:R-:W3:Y:S04]  /*16d0*/  LDS R18, [R7+-0x10] ;  /* 0xfffff00007127984 */ /* 0x000ee80000000800 */
[----:B------:R-:W4:Y:S04]  /*16e0*/  LDS R15, [R7+-0xc] ;  /* 0xfffff400070f7984 */ /* 0x000f280000000800 */
[----:B------:R-:W5:Y:S04]  /*16f0*/  LDS R14, [R7+-0x8] ;  /* 0xfffff800070e7984 */ /* 0x000f680000000800 */
[----:B------:R-:W5:Y:S04]  /*1700*/  LDS R8, [R7+-0x4] ;  /* 0xfffffc0007087984 */ /* 0x000f680000000800 */
[----:B------:R-:W5:Y:S04]  /*1710*/  LDS R13, [R7] ;  /* 0x00000000070d7984 */ /* 0x000f680000000800 */
[----:B------:R-:W5:Y:S04]  /*1720*/  LDS R12, [R7+0x4] ;  /* 0x00000400070c7984 */ /* 0x000f680000000800 */
[----:B------:R-:W5:Y:S01]  /*1730*/  LDS R11, [R7+0x8] ;  /* 0x00000800070b7984 */ /* 0x000f620000000800 */
[----:B-1----:R-:W-:-:S03]  /*1740*/  FADD R20, R20, R17 ;  /* 0x0000001114147221 */ /* 0x002fc60000000000 */
[----:B------:R-:W1:Y:S01]  /*1750*/  LDS R17, [R7+0xc] ;  /* 0x00000c0007117984 */ /* 0x000e620000000800 */
[----:B0-----:R-:W-:-:S03]  /*1760*/  FADD R20, R20, R19 ;  /* 0x0000001314147221 */ /* 0x001fc60000000000 */
[----:B------:R-:W0:Y:S01]  /*1770*/  LDS R19, [R7+0x10] ;  /* 0x0000100007137984 */ /* 0x000e220000000800 */
[----:B--2---:R-:W-:-:S03]  /*1780*/  FADD R23, R20, R23 ;  /* 0x0000001714177221 */ /* 0x004fc60000000000 */
[----:B------:R-:W2:Y:S01]  /*1790*/  LDS R20, [R7+0x14] ;  /* 0x0000140007147984 */ /* 0x000ea20000000800 */
[----:B---3--:R-:W-:-:S03]  /*17a0*/  FADD R24, R23, R18 ;  /* 0x0000001217187221 */ /* 0x008fc60000000000 */
[----:B------:R-:W3:Y:S01]  /*17b0*/  LDS R18, [R7+0x18] ;  /* 0x0000180007127984 */ /* 0x000ee20000000800 */
[----:B----4-:R-:W-:-:S03]  /*17c0*/  FADD R23, R24, R15 ;  /* 0x0000000f18177221 */ /* 0x010fc60000000000 */
[----:B------:R-:W4:Y:S01]  /*17d0*/  LDS R15, [R7+0x1c] ;  /* 0x00001c00070f7984 */ /* 0x000f220000000800 */
[----:B-----5:R-:W-:-:S03]  /*17e0*/  FADD R23, R23, R14 ;  /* 0x0000000e17177221 */ /* 0x020fc60000000000 */
[----:B------:R5:W4:Y:S01]  /*17f0*/  LDS R14, [R7+0x20] ;  /* 0x00002000070e7984 */ /* 0x000b220000000800 */
[----:B------:R-:W-:-:S04]  /*1800*/  FADD R8, R23, R8 ;  /* 0x0000000817087221 */ /* 0x000fc80000000000 */
[----:B------:R-:W-:Y:S01]  /*1810*/  FADD R13, R8, R13 ;  /* 0x0000000d080d7221 */ /* 0x000fe20000000000 */
[----:B-----5:R-:W-:-:S03]  /*1820*/  VIADD R7, R7, 0x40 ;  /* 0x0000004007077836 */ /* 0x020fc60000000000 */
[----:B------:R-:W-:-:S04]  /*1830*/  FADD R12, R13, R12 ;  /* 0x0000000c0d0c7221 */ /* 0x000fc80000000000 */
[----:B------:R-:W-:-:S04]  /*1840*/  FADD R12, R12, R11 ;  /* 0x0000000b0c0c7221 */ /* 0x000fc80000000000 */
[----:B-1----:R-:W-:-:S04]  /*1850*/  FADD R12, R12, R17 ;  /* 0x000000110c0c7221 */ /* 0x002fc80000000000 */
[----:B0-----:R-:W-:-:S04]  /*1860*/  FADD R19, R12, R19 ;  /* 0x000000130c137221 */ /* 0x001fc80000000000 */
[----:B--2---:R-:W-:-:S04]  /*1870*/  FADD R19, R19, R20 ;  /* 0x0000001413137221 */ /* 0x004fc80000000000 */
[----:B---3--:R-:W-:-:S04]  /*1880*/  FADD R18, R19, R18 ;  /* 0x0000001213127221 */ /* 0x008fc80000000000 */
[----:B----4-:R-:W-:-:S04]  /*1890*/  FADD R15, R18, R15 ;  /* 0x0000000f120f7221 */ /* 0x010fc80000000000 */
[----:B------:R-:W-:Y:S01]  /*18a0*/  FADD R17, R15, R14 ;  /* 0x0000000e0f117221 */ /* 0x000fe20000000000 */
[----:B------:R-:W-:Y:S06]  /*18b0*/  @P0 BRA `(.L_x_24) ;  /* 0xfffffffc006c0947 */ /* 0x000fec000383ffff */
[----:B------:R-:W-:-:S07]  /*18c0*/  IADD3 R9, PT, PT, R9, 0x1, RZ ;  /* 0x0000000109097810 */ /* 0x000fce0007ffe0ff */
.L_x_23:
[----:B------:R-:W-:-:S13]  /*18d0*/  ISETP.NE.AND P0, PT, R22, RZ, PT ;  /* 0x000000ff1600720c */ /* 0x000fda0003f05270 */
[----:B------:R-:W-:Y:S05]  /*18e0*/  @!P0 BRA `(.L_x_22) ;  /* 0x0000000000bc8947 */ /* 0x000fea0003800000 */
[----:B------:R-:W-:Y:S02]  /*18f0*/  ISETP.GE.U32.AND P0, PT, R22, 0x8, PT ;  /* 0x000000081600780c */ /* 0x000fe40003f06070 */
[----:B------:R-:W-:-:S04]  /*1900*/  LOP3.LUT R10, R21, 0x7, RZ, 0xc0, !PT ;  /* 0x00000007150a7812 */ /* 0x000fc800078ec0ff */
[----:B------:R-:W-:-:S07]  /*1910*/  ISETP.NE.AND P1, PT, R10, RZ, PT ;  /* 0x000000ff0a00720c */ /* 0x000fce0003f25270 */
[----:B------:R-:W-:Y:S06]  /*1920*/  @!P0 BRA `(.L_x_25) ;  /* 0x0000000000488947 */ /* 0x000fec0003800000 */
[C---:B------:R-:W-:Y:S01]  /*1930*/  IMAD R7, R9.reuse, 0x4, R0 ;  /* 0x0000000409077824 */ /* 0x040fe200078e0200 */
[----:B------:R-:W-:-:S04]  /*1940*/  IADD3 R9, PT, PT, R9, 0x8, RZ ;  /* 0x0000000809097810 */ /* 0x000fc80007ffe0ff */
[----:B------:R-:W1:Y:S04]  /*1950*/  LDS R8, [R7] ;  /* 0x0000000007087984 */ /* 0x000e680000000800 */
[----:B------:R-:W0:Y:S04]  /*1960*/  LDS R11, [R7+0x4] ;  /* 0x00000400070b7984 */ /* 0x000e280000000800 */
[----:B------:R-:W2:Y:S04]  /*1970*/  LDS R13, [R7+0x8] ;  /* 0x00000800070d7984 */ /* 0x000ea80000000800 */
[----:B------:R-:W3:Y:S04]  /*1980*/  LDS R15, [R7+0xc] ;  /* 0x00000c00070f7984 */ /* 0x000ee80000000800 */
[----:B------:R-:W4:Y:S04]  /*1990*/  LDS R19, [R7+0x10] ;  /* 0x0000100007137984 */ /* 0x000f280000000800 */
[----:B------:R-:W5:Y:S04]  /*19a0*/  LDS R23, [R7+0x14] ;  /* 0x0000140007177984 */ /* 0x000f680000000800 */
[----:B------:R-:W5:Y:S04]  /*19b0*/  LDS R25, [R7+0x18] ;  /* 0x0000180007197984 */ /* 0x000f680000000800 */
[----:B------:R-:W5:Y:S01]  /*19c0*/  LDS R29, [R7+0x1c] ;  /* 0x00001c00071d7984 */ /* 0x000f620000000800 */
[----:B-1----:R-:W-:-:S04]  /*19d0*/  FADD R8, R17, R8 ;  /* 0x0000000811087221 */ /* 0x002fc80000000000 */
[----:B0-----:R-:W-:-:S04]  /*19e0*/  FADD R8, R8, R11 ;  /* 0x0000000b08087221 */ /* 0x001fc80000000000 */
[----:B--2---:R-:W-:-:S04]  /*19f0*/  FADD R8, R8, R13 ;  /* 0x0000000d08087221 */ /* 0x004fc80000000000 */
[----:B---3--:R-:W-:-:S04]  /*1a00*/  FADD R8, R8, R15 ;  /* 0x0000000f08087221 */ /* 0x008fc80000000000 */
[----:B----4-:R-:W-:-:S04]  /*1a10*/  FADD R8, R8, R19 ;  /* 0x0000001308087221 */ /* 0x010fc80000000000 */
[----:B-----5:R-:W-:-:S04]  /*1a20*/  FADD R8, R8, R23 ;  /* 0x0000001708087221 */ /* 0x020fc80000000000 */
[----:B------:R-:W-:-:S04]  /*1a30*/  FADD R8, R8, R25 ;  /* 0x0000001908087221 */ /* 0x000fc80000000000 */
[----:B------:R-:W-:-:S07]  /*1a40*/  FADD R17, R8, R29 ;  /* 0x0000001d08117221 */ /* 0x000fce0000000000 */
.L_x_25:
        /* <DEDUP_REMOVED lines=10> */
[----:B------:R-:W3:Y:S01]  /*1af0*/  LDS R12, [R0+0xc] ;  /* 0x00000c00000c7984 */ /* 0x000ee20000000800 */
[----:B-1----:R-:W-:-:S04]  /*1b00*/  FADD R8, R17, R8 ;  /* 0x0000000811087221 */ /* 0x002fc80000000000 */
[----:B0-----:R-:W-:-:S04]  /*1b10*/  FADD R7, R8, R7 ;  /* 0x0000000708077221 */ /* 0x001fc80000000000 */
[----:B--2---:R-:W-:-:S04]  /*1b20*/  FADD R7, R7, R10 ;  /* 0x0000000a07077221 */ /* 0x004fc80000000000 */
[----:B---3--:R-:W-:-:S07]  /*1b30*/  FADD R17, R7, R12 ;  /* 0x0000000c07117221 */ /* 0x008fce0000000000 */
.L_x_26:
[----:B------:R-:W-:Y:S05]  /*1b40*/  @!P1 BRA `(.L_x_22) ;  /* 0x0000000000249947 */ /* 0x000fea0003800000 */
[----:B------:R-:W-:Y:S01]  /*1b50*/  IMAD R9, R9, 0x4, R6 ;  /* 0x0000000409097824 */ /* 0x000fe200078e0206 */
[----:B------:R-:W-:-:S03]  /*1b60*/  IADD3 R0, PT, PT, -R21, RZ, RZ ;  /* 0x000000ff15007210 */ /* 0x000fc60007ffe1ff */
[----:B------:R-:W-:-:S07]  /*1b70*/  VIADD R9, R9, UR4 ;  /* 0x0000000409097c36 */ /* 0x000fce0008000000 */
.L_x_27:
[----:B------:R0:W1:Y:S01]  /*1b80*/  LDS R8, [R9] ;  /* 0x0000000009087984 */ /* 0x0000620000000800 */
[----:B------:R-:W-:-:S04]  /*1b90*/  IADD3 R0, PT, PT, R0, 0x1, RZ ;  /* 0x0000000100007810 */ /* 0x000fc80007ffe0ff */
[----:B------:R-:W-:Y:S01]  /*1ba0*/  ISETP.NE.AND P0, PT, R0, RZ, PT ;  /* 0x000000ff0000720c */ /* 0x000fe20003f05270 */
[----:B0-----:R-:W-:Y:S02]  /*1bb0*/  VIADD R9, R9, 0x4 ;  /* 0x0000000409097836 */ /* 0x001fe40000000000 */
[----:B-1----:R-:W-:-:S10]  /*1bc0*/  FADD R17, R8, R17 ;  /* 0x0000001108117221 */ /* 0x002fd40000000000 */
[----:B------:R-:W-:Y:S05]  /*1bd0*/  @P0 BRA `(.L_x_27) ;  /* 0xfffffffc00e80947 */ /* 0x000fea000383ffff */
.L_x_22:
[----:B-1----:R0:W-:Y:S02]  /*1be0*/  STS [R6+UR4], R17 ;  /* 0x0000001106007988 */ /* 0x0021e40008000804 */
.L_x_21:
[----:B------:R-:W-:Y:S05]  /*1bf0*/  BSYNC.RECONVERGENT B0 ;  /* 0x0000000000007941 */ /* 0x000fea0003800200 */
.L_x_20:
[----:B------:R-:W-:Y:S01]  /*1c00*/  BAR.SYNC.DEFER_BLOCKING 0x0 ;  /* 0x0000000000007b1d */ /* 0x000fe20000010000 */
[----:B------:R-:W-:-:S05]  /*1c10*/  ISETP.GE.AND P3, PT, R3, R16, PT ;  /* 0x000000100300720c */ /* 0x000fca0003f66270 */
[----:B------:R-:W1:Y:S02]  /*1c20*/  LDS R0, [R6+UR4] ;  /* 0x0000000406007984 */ /* 0x000e640008000800 */
[----:B-1----:R-:W-:-:S04]  /*1c30*/  IADD3 R7, PT, PT, R0, 0x1800000, RZ ;  /* 0x0180000000077810 */ /* 0x002fc80007ffe0ff */
[----:B------:R-:W-:-:S04]  /*1c40*/  LOP3.LUT R7, R7, 0x7f800000, RZ, 0xc0, !PT ;  /* 0x7f80000007077812 */ /* 0x000fc800078ec0ff */
[----:B------:R-:W-:-:S13]  /*1c50*/  ISETP.GT.U32.AND P0, PT, R7, 0x1ffffff, PT ;  /* 0x01ffffff0700780c */ /* 0x000fda0003f04070 */
[----:B------:R-:W-:Y:S05]  /*1c60*/  @P0 BRA `(.L_x_28) ;  /* 0x00000000000c0947 */ /* 0x000fea0003800000 */
[----:B0-----:R-:W-:-:S07]  /*1c70*/  MOV R6, 0x1c90 ;  /* 0x00001c9000067802 */ /* 0x001fce0000000f00 */
[----:B------:R-:W-:Y:S05]  /*1c80*/  CALL.REL.NOINC `($__internal_0_$__cuda_sm20_rcp_rn_f32_slowpath) ;  /* 0x00000004003c7944 */ /* 0x000fea0003c00000 */
[----:B------:R-:W-:Y:S05]  /*1c90*/  BRA `(.L_x_29) ;  /* 0x0000000000107947 */ /* 0x000fea0003800000 */
.L_x_28:
[----:B------:R-:W0:Y:S02]  /*1ca0*/  MUFU.RCP R7, R0 ;  /* 0x0000000000077308 */ /* 0x000e240000001000 */
[----:B0-----:R-:W-:-:S04]  /*1cb0*/  FFMA R6, R0, R7, -1 ;  /* 0xbf80000000067423 */ /* 0x001fc80000000007 */
[----:B------:R-:W-:-:S04]  /*1cc0*/  FADD.FTZ R6, -R6, -RZ ;  /* 0x800000ff06067221 */ /* 0x000fc80000010100 */
[----:B------:R-:W-:-:S07]  /*1cd0*/  FFMA R0, R7, R6, R7 ;  /* 0x0000000607007223 */ /* 0x000fce0000000007 */
.L_x_29:
[----:B------:R-:W-:Y:S05]  /*1ce0*/  @P3 EXIT ;  /* 0x000000000000394d */ /* 0x000fea0003800000 */
[----:B------:R-:W0:Y:S01]  /*1cf0*/  I2F.U32.RP R11, R2 ;  /* 0x00000002000b7306 */ /* 0x000e220000209000 */
[----:B------:R-:W1:Y:S01]  /*1d00*/  LDCU UR4, c[0x0][0x394] ;  /* 0x00007280ff0477ac */ /* 0x000e620008000800 */
[----:B------:R-:W-:Y:S01]  /*1d10*/  IMAD.IADD R8, R3, 0x1, R2 ;  /* 0x0000000103087824 */ /* 0x000fe200078e0202 */
[----:B------:R-:W-:Y:S01]  /*1d20*/  ISETP.NE.U32.AND P2, PT, R2, RZ, PT ;  /* 0x000000ff0200720c */ /* 0x000fe20003f45070 */
[----:B------:R-:W-:Y:S04]  /*1d30*/  BSSY.RECONVERGENT B0, `(.L_x_30) ;  /* 0x000002c000007945 */ /* 0x000fe80003800200 */
[----:B0-----:R-:W0:Y:S01]  /*1d40*/  MUFU.RCP R11, R11 ;  /* 0x0000000b000b7308 */ /* 0x001e220000001000 */
[C---:B-1----:R-:W-:Y:S02]  /*1d50*/  ISETP.GE.U32.AND P0, PT, R8.reuse, UR4, PT ;  /* 0x0000000408007c0c */ /* 0x042fe4000bf06070 */
[----:B------:R-:W-:-:S02]  /*1d60*/  VIMNMX.U32 R9, PT, PT, R8, UR4, !PT ;  /* 0x0000000408097c48 */ /* 0x000fc4000ffe0000 */
[----:B------:R-:W-:-:S04]  /*1d70*/  SEL R10, RZ, 0x1, P0 ;  /* 0x00000001ff0a7807 */ /* 0x000fc80000000000 */
[----:B------:R-:W-:Y:S01]  /*1d80*/  IADD3 R9, PT, PT, R9, -R8, -R10 ;  /* 0x8000000809097210 */ /* 0x000fe20007ffe80a */
[----:B0-----:R-:W-:-:S04]  /*1d90*/  VIADD R6, R11, 0xffffffe ;  /* 0x0ffffffe0b067836 */ /* 0x001fc80000000000 */
[----:B------:R0:W1:Y:S02]  /*1da0*/  F2I.FTZ.U32.TRUNC.NTZ R7, R6 ;  /* 0x0000000600077305 */ /* 0x000064000021f000 */
[----:B0-----:R-:W-:Y:S01]  /*1db0*/  HFMA2 R6, -RZ, RZ, 0, 0 ;  /* 0x00000000ff067431 */ /* 0x001fe200000001ff */
[----:B-1----:R-:W-:-:S05]  /*1dc0*/  IADD3 R13, PT, PT, RZ, -R7, RZ ;  /* 0x80000007ff0d7210 */ /* 0x002fca0007ffe0ff */
[----:B------:R-:W-:-:S04]  /*1dd0*/  IMAD R13, R13, R2, RZ ;  /* 0x000000020d0d7224 */ /* 0x000fc800078e02ff */
[----:B------:R-:W-:-:S06]  /*1de0*/  IMAD.HI.U32 R12, R7, R13, R6 ;  /* 0x0000000d070c7227 */ /* 0x000fcc00078e0006 */
[----:B------:R-:W-:-:S04]  /*1df0*/  IMAD.HI.U32 R7, R12, R9, RZ ;  /* 0x000000090c077227 */ /* 0x000fc800078e00ff */
[----:B------:R-:W-:-:S04]  /*1e00*/  IMAD.MOV R6, RZ, RZ, -R7 ;  /* 0x000000ffff067224 */ /* 0x000fc800078e0a07 */
[----:B------:R-:W-:-:S05]  /*1e10*/  IMAD R9, R2, R6, R9 ;  /* 0x0000000602097224 */ /* 0x000fca00078e0209 */
        /* <DEDUP_REMOVED lines=10> */
[----:B------:R-:W-:Y:S05]  /*1ec0*/  @!P0 BRA `(.L_x_31) ;  /* 0x0000000000488947 */ /* 0x000fea0003800000 */
[----:B------:R-:W0:Y:S01]  /*1ed0*/  LDCU.64 UR6, c[0x0][0x380] ;  /* 0x00007000ff0677ac */ /* 0x000e220008000a00 */
[----:B------:R-:W-:Y:S01]  /*1ee0*/  IMAD.WIDE.U32 R26, R3, 0x4, R26 ;  /* 0x00000004031a7825 */ /* 0x000fe200078e001a */
[----:B------:R-:W-:-:S04]  /*1ef0*/  IADD3 R6, PT, PT, R6, 0x1, RZ ;  /* 0x0000000106067810 */ /* 0x000fc80007ffe0ff */
[----:B------:R-:W-:-:S05]  /*1f00*/  LOP3.LUT R6, R6, 0x3, RZ, 0xc0, !PT ;  /* 0x0000000306067812 */ /* 0x000fca00078ec0ff */
[----:B------:R-:W-:Y:S02]  /*1f10*/  IMAD R3, R6, R2, R3 ;  /* 0x0000000206037224 */ /* 0x000fe400078e0203 */
[----:B------:R-:W-:Y:S01]  /*1f20*/  IMAD.MOV R10, RZ, RZ, -R6 ;  /* 0x000000ffff0a7224 */ /* 0x000fe200078e0a06 */
[----:B0-----:R-:W-:-:S04]  /*1f30*/  IADD3 R12, P0, PT, R26, UR6, RZ ;  /* 0x000000061a0c7c10 */ /* 0x001fc8000ff1e0ff */
[----:B------:R-:W-:-:S09]  /*1f40*/  IADD3.X R7, PT, PT, R27, UR7, RZ, P0, !PT ;  /* 0x000000071b077c10 */ /* 0x000fd200087fe4ff */
.L_x_32:
[----:B0-----:R-:W-:Y:S01]  /*1f50*/  MOV R8, R12 ;  /* 0x0000000c00087202 */ /* 0x001fe20000000f00 */
[----:B------:R-:W-:-:S05]  /*1f60*/  IMAD.MOV.U32 R9, RZ, RZ, R7 ;  /* 0x000000ffff097224 */ /* 0x000fca00078e0007 */
[----:B------:R-:W2:Y:S01]  /*1f70*/  LDG.E R7, desc[UR8][R8.64] ;  /* 0x0000000808077981 */ /* 0x000ea2000c1e1900 */
[----:B------:R-:W-:-:S04]  /*1f80*/  IADD3 R10, PT, PT, R10, 0x1, RZ ;  /* 0x000000010a0a7810 */ /* 0x000fc80007ffe0ff */
[----:B------:R-:W-:Y:S01]  /*1f90*/  ISETP.NE.AND P0, PT, R10, RZ, PT ;  /* 0x000000ff0a00720c */ /* 0x000fe20003f05270 */
[----:B--2---:R-:W-:Y:S01]  /*1fa0*/  FMUL R11, R7, R0 ;  /* 0x00000000070b7220 */ /* 0x004fe20000400000 */
[----:B------:R-:W-:-:S04]  /*1fb0*/  IMAD.WIDE.U32 R6, R2, 0x4, R8 ;  /* 0x0000000402067825 */ /* 0x000fc800078e0008 */
[----:B------:R0:W-:Y:S01]  /*1fc0*/  STG.E desc[UR8][R8.64], R11 ;  /* 0x0000000b08007986 */ /* 0x0001e2000c101908 */
[----:B------:R-:W-:-:S06]  /*1fd0*/  IMAD.MOV.U32 R12, RZ, RZ, R6 ;  /* 0x000000ffff0c7224 */ /* 0x000fcc00078e0006 */
[----:B------:R-:W-:Y:S05]  /*1fe0*/  @P0 BRA `(.L_x_32) ;  /* 0xfffffffc00d80947 */ /* 0x000fea000383ffff */
.L_x_31:
[----:B------:R-:W-:Y:S05]  /*1ff0*/  BSYNC.RECONVERGENT B0 ;  /* 0x0000000000007941 */ /* 0x000fea0003800200 */
.L_x_30:
[----:B------:R-:W-:Y:S05]  /*2000*/  @!P1 EXIT ;  /* 0x000000000000994d */ /* 0x000fea0003800000 */
.L_x_33:
[----:B------:R-:W-:-:S05]  /*2010*/  IMAD.WIDE.U32 R6, R3, 0x4, R4 ;  /* 0x0000000403067825 */ /* 0x000fca00078e0004 */
[----:B0-----:R-:W2:Y:S01]  /*2020*/  LDG.E R9, desc[UR8][R6.64] ;  /* 0x0000000806097981 */ /* 0x001ea2000c1e1900 */
[----:B------:R-:W-:Y:S01]  /*2030*/  IADD3 R11, PT, PT, R2, R3, RZ ;  /* 0x00000003020b7210 */ /* 0x000fe20007ffe0ff */
[----:B--2---:R-:W-:-:S04]  /*2040*/  FMUL R3, R9, R0 ;  /* 0x0000000009037220 */ /* 0x004fc80000400000 */
[C---:B------:R-:W-:Y:S01]  /*2050*/  IMAD.WIDE.U32 R8, R11.reuse, 0x4, R4 ;  /* 0x000000040b087825 */ /* 0x040fe200078e0004 */
[----:B------:R0:W-:Y:S04]  /*2060*/  STG.E desc[UR8][R6.64], R3 ;  /* 0x0000000306007986 */ /* 0x0001e8000c101908 */
[----:B------:R-:W2:Y:S01]  /*2070*/  LDG.E R13, desc[UR8][R8.64] ;  /* 0x00000008080d7981 */ /* 0x000ea2000c1e1900 */
[----:B------:R-:W-:-:S04]  /*2080*/  IMAD.IADD R17, R11, 0x1, R2 ;  /* 0x000000010b117824 */ /* 0x000fc800078e0202 */
[----:B------:R-:W-:-:S04]  /*2090*/  IMAD.WIDE.U32 R10, R17, 0x4, R4 ;  /* 0x00000004110a7825 */ /* 0x000fc800078e0004 */
[----:B--2---:R-:W-:-:S05]  /*20a0*/  FMUL R15, R13, R0 ;  /* 0x000000000d0f7220 */ /* 0x004fca0000400000 */
[----:B------:R1:W-:Y:S04]  /*20b0*/  STG.E desc[UR8][R8.64], R15 ;  /* 0x0000000f08007986 */ /* 0x0003e8000c101908 */
[----:B------:R-:W2:Y:S01]  /*20c0*/  LDG.E R13, desc[UR8][R10.64] ;  /* 0x000000080a0d7981 */ /* 0x000ea2000c1e1900 */
[----:B------:R-:W-:Y:S01]  /*20d0*/  IADD3 R19, PT, PT, R17, R2, RZ ;  /* 0x0000000211137210 */ /* 0x000fe20007ffe0ff */
[----:B--2---:R-:W-:-:S04]  /*20e0*/  FMUL R17, R13, R0 ;  /* 0x000000000d117220 */ /* 0x004fc80000400000 */
[----:B------:R-:W-:Y:S01]  /*20f0*/  IMAD.WIDE.U32 R12, R19, 0x4, R4 ;  /* 0x00000004130c7825 */ /* 0x000fe200078e0004 */
[----:B------:R1:W-:Y:S04]  /*2100*/  STG.E desc[UR8][R10.64], R17 ;  /* 0x000000110a007986 */ /* 0x0003e8000c101908 */
[----:B0-----:R-:W2:Y:S02]  /*2110*/  LDG.E R3, desc[UR8][R12.64] ;  /* 0x000000080c037981 */ /* 0x001ea4000c1e1900 */
[----:B--2---:R-:W-:Y:S01]  /*2120*/  FMUL R7, R3, R0 ;  /* 0x0000000003077220 */ /* 0x004fe20000400000 */
[----:B------:R-:W-:-:S04]  /*2130*/  IMAD.IADD R3, R19, 0x1, R2 ;  /* 0x0000000113037824 */ /* 0x000fc800078e0202 */
[----:B------:R1:W-:Y:S01]  /*2140*/  STG.E desc[UR8][R12.64], R7 ;  /* 0x000000070c007986 */ /* 0x0003e2000c101908 */
[----:B------:R-:W-:-:S13]  /*2150*/  ISETP.GE.AND P0, PT, R3, UR4, PT ;  /* 0x0000000403007c0c */ /* 0x000fda000bf06270 */
[----:B-1----:R-:W-:Y:S05]  /*2160*/  @!P0 BRA `(.L_x_33) ;  /* 0xfffffffc00a88947 */ /* 0x002fea000383ffff */
[----:B------:R-:W-:Y:S05]  /*2170*/  EXIT ;  /* 0x000000000000794d */ /* 0x000fea0003800000 */
        .weak           $__internal_0_$__cuda_sm20_rcp_rn_f32_slowpath
        .type           $__internal_0_$__cuda_sm20_rcp_rn_f32_slowpath,@function
        .size           $__internal_0_$__cuda_sm20_rcp_rn_f32_slowpath,(.L_x_38 - $__internal_0_$__cuda_sm20_rcp_rn_f32_slowpath)
$__internal_0_$__cuda_sm20_rcp_rn_f32_slowpath:
[----:B------:R-:W-:-:S04]  /*2180*/  SHF.L.U32 R7, R0, 0x1, RZ ;  /* 0x0000000100077819 */ /* 0x000fc800000006ff */
[----:B------:R-:W-:-:S04]  /*2190*/  SHF.R.U32.HI R7, RZ, 0x18, R7 ;  /* 0x00000018ff077819 */ /* 0x000fc80000011607 */
[----:B------:R-:W-:-:S13]  /*21a0*/  ISETP.NE.U32.AND P0, PT, R7, RZ, PT ;  /* 0x000000ff0700720c */ /* 0x000fda0003f05070 */
[----:B------:R-:W-:Y:S05]  /*21b0*/  @P0 BRA `(.L_x_34) ;  /* 0x00000000002c0947 */ /* 0x000fea0003800000 */
[----:B------:R-:W-:-:S05]  /*21c0*/  IMAD.SHL.U32 R7, R0, 0x2, RZ ;  /* 0x0000000200077824 */ /* 0x000fca00078e00ff */
[----:B------:R-:W-:-:S13]  /*21d0*/  ISETP.NE.AND P0, PT, R7, RZ, PT ;  /* 0x000000ff0700720c */ /* 0x000fda0003f05270 */
[----:B------:R2:W3:Y:S01]  /*21e0*/  @!P0 MUFU.RCP R7, R0 ;  /* 0x0000000000078308 */ /* 0x0004e20000001000 */
[----:B------:R-:W-:Y:S05]  /*21f0*/  @!P0 BRA `(.L_x_35) ;  /* 0x0000000000a48947 */ /* 0x000fea0003800000 */
[----:B------:R-:W-:-:S04]  /*2200*/  FFMA R8, R0, 1.84467440737095516160e+19, RZ ;  /* 0x5f80000000087823 */ /* 0x000fc800000000ff */
[----:B---3--:R-:W2:Y:S02]  /*2210*/  MUFU.RCP R7, R8 ;  /* 0x0000000800077308 */ /* 0x008ea40000001000 */
[----:B--2---:R-:W-:-:S04]  /*2220*/  FFMA R0, R8, R7, -1 ;  /* 0xbf80000008007423 */ /* 0x004fc80000000007 */
[----:B------:R-:W-:-:S04]  /*2230*/  FADD.FTZ R0, -R0, -RZ ;  /* 0x800000ff00007221 */ /* 0x000fc80000010100 */
[----:B------:R-:W-:-:S04]  /*2240*/  FFMA R0, R7, R0, R7 ;  /* 0x0000000007007223 */ /* 0x000fc80000000007 */
[----:B------:R-:W-:Y:S01]  /*2250*/  FFMA R7, R0, 1.84467440737095516160e+19, RZ ;  /* 0x5f80000000077823 */ /* 0x000fe200000000ff */
[----:B------:R-:W-:Y:S06]  /*2260*/  BRA `(.L_x_35) ;  /* 0x0000000000887947 */ /* 0x000fec0003800000 */
.L_x_34:
[----:B------:R-:W-:-:S04]  /*2270*/  IADD3 R8, PT, PT, R7, -0xfd, RZ ;  /* 0xffffff0307087810 */ /* 0x000fc80007ffe0ff */
[----:B------:R-:W-:-:S13]  /*2280*/  ISETP.GT.U32.AND P0, PT, R8, 0x1, PT ;  /* 0x000000010800780c */ /* 0x000fda0003f04070 */
[----:B------:R-:W-:Y:S05]  /*2290*/  @P0 BRA `(.L_x_36) ;  /* 0x0000000000780947 */ /* 0x000fea0003800000 */
[----:B------:R-:W-:Y:S01]  /*22a0*/  LOP3.LUT R9, R0, 0x7fffff, RZ, 0xc0, !PT ;  /* 0x007fffff00097812 */ /* 0x000fe200078ec0ff */
[----:B------:R-:W-:-:S03]  /*22b0*/  IMAD.MOV.U32 R13, RZ, RZ, 0x3 ;  /* 0x00000003ff0d7424 */ /* 0x000fc600078e00ff */
[----:B------:R-:W-:Y:S02]  /*22c0*/  LOP3.LUT R9, R9, 0x3f800000, RZ, 0xfc, !PT ;  /* 0x3f80000009097812 */ /* 0x000fe400078efcff */
[----:B------:R-:W-:Y:S02]  /*22d0*/  SHF.L.U32 R14, R13, R8, RZ ;  /* 0x000000080d0e7219 */ /* 0x000fe400000006ff */
[----:B------:R-:W0:Y:S02]  /*22e0*/  MUFU.RCP R10, R9 ;  /* 0x00000009000a7308 */ /* 0x000e240000001000 */
[----:B0-----:R-:W-:-:S04]  /*22f0*/  FFMA R11, R9, R10, -1 ;  /* 0xbf800000090b7423 */ /* 0x001fc8000000000a */
[----:B------:R-:W-:-:S04]  /*2300*/  FADD.FTZ R11, -R11, -RZ ;  /* 0x800000ff0b0b7221 */ /* 0x000fc80000010100 */
[CCC-:B------:R-:W-:Y:S01]  /*2310*/  FFMA.RM R12, R10.reuse, R11.reuse, R10.reuse ;  /* 0x0000000b0a0c7223 */ /* 0x1c0fe2000000400a */
[----:B------:R-:W-:-:S04]  /*2320*/  FFMA.RP R11, R10, R11, R10 ;  /* 0x0000000b0a0b7223 */ /* 0x000fc8000000800a */
[C---:B------:R-:W-:Y:S02]  /*2330*/  LOP3.LUT R10, R12.reuse, 0x7fffff, RZ, 0xc0, !PT ;  /* 0x007fffff0c0a7812 */ /* 0x040fe400078ec0ff */
[----:B------:R-:W-:Y:S02]  /*2340*/  FSETP.NEU.FTZ.AND P0, PT, R12, R11, PT ;  /* 0x0000000b0c00720b */ /* 0x000fe40003f1d000 */
[----:B------:R-:W-:Y:S02]  /*2350*/  LOP3.LUT R11, R10, 0x800000, RZ, 0xfc, !PT ;  /* 0x008000000a0b7812 */ /* 0x000fe400078efcff */
[----:B------:R-:W-:Y:S02]  /*2360*/  SEL R10, RZ, 0xffffffff, !P0 ;  /* 0xffffffffff0a7807 */ /* 0x000fe40004000000 */
[----:B------:R-:W-:Y:S02]  /*2370*/  LOP3.LUT R9, R14, R11, RZ, 0xc0, !PT ;  /* 0x0000000b0e097212 */ /* 0x000fe400078ec0ff */
[----:B------:R-:W-:-:S02]  /*2380*/  IADD3 R10, PT, PT, -R10, RZ, RZ ;  /* 0x000000ff0a0a7210 */ /* 0x000fc40007ffe1ff */
[-C--:B------:R-:W-:Y:S02]  /*2390*/  SHF.R.U32.HI R9, RZ, R8.reuse, R9 ;  /* 0x00000008ff097219 */ /* 0x080fe40000011609 */
[----:B------:R-:W-:Y:S02]  /*23a0*/  LOP3.LUT P1, RZ, R10, R8, R11, 0xf8, !PT ;  /* 0x000000080aff7212 */ /* 0x000fe4000782f80b */
[C---:B------:R-:W-:Y:S02]  /*23b0*/  LOP3.LUT P0, RZ, R9.reuse, 0x1, RZ, 0xc0, !PT ;  /* 0x0000000109ff7812 */ /* 0x040fe4000780c0ff */
[----:B------:R-:W-:-:S04]  /*23c0*/  LOP3.LUT P2, RZ, R9, 0x2, RZ, 0xc0, !PT ;  /* 0x0000000209ff7812 */ /* 0x000fc8000784c0ff */
[----:B------:R-:W-:Y:S02]  /*23d0*/  PLOP3.LUT P0, PT, P0, P1, P2, 0xe0, 0x0 ;  /* 0x000000000000781c */ /* 0x000fe40000703c20 */
[----:B------:R-:W-:Y:S02]  /*23e0*/  LOP3.LUT P1, RZ, R0, 0x7fffff, RZ, 0xc0, !PT ;  /* 0x007fffff00ff7812 */ /* 0x000fe4000782c0ff */
[----:B------:R-:W-:-:S05]  /*23f0*/  SEL R8, RZ, 0x1, !P0 ;  /* 0x00000001ff087807 */ /* 0x000fca0004000000 */
[----:B------:R-:W-:-:S05]  /*2400*/  IMAD.MOV R8, RZ, RZ, -R8 ;  /* 0x000000ffff087224 */ /* 0x000fca00078e0a08 */
[----:B------:R-:W-:Y:S02]  /*2410*/  ISETP.GE.AND P0, PT, R8, RZ, PT ;  /* 0x000000ff0800720c */ /* 0x000fe40003f06270 */
[----:B------:R-:W-:-:S04]  /*2420*/  IADD3 R8, PT, PT, R7, -0xfc, RZ ;  /* 0xffffff0407087810 */ /* 0x000fc80007ffe0ff */
[----:B------:R-:W-:-:S07]  /*2430*/  SHF.R.U32.HI R7, RZ, R8, R11 ;  /* 0x00000008ff077219 */ /* 0x000fce000001160b */
[----:B------:R-:W-:-:S05]  /*2440*/  @!P0 VIADD R7, R7, 0x1 ;  /* 0x0000000107078836 */ /* 0x000fca0000000000 */
[----:B------:R-:W-:-:S04]  /*2450*/  @!P1 SHF.L.U32 R7, R7, 0x1, RZ ;  /* 0x0000000107079819 */ /* 0x000fc800000006ff */
[----:B------:R-:W-:Y:S01]  /*2460*/  LOP3.LUT R7, R7, 0x80000000, R0, 0xf8, !PT ;  /* 0x8000000007077812 */ /* 0x000fe200078ef800 */
[----:B------:R-:W-:Y:S06]  /*2470*/  BRA `(.L_x_35) ;  /* 0x0000000000047947 */ /* 0x000fec0003800000 */
.L_x_36:
[----:B------:R0:W1:Y:S02]  /*2480*/  MUFU.RCP R7, R0 ;  /* 0x0000000000077308 */ /* 0x0000640000001000 */
.L_x_35:
[----:B0123--:R-:W-:Y:S02]  /*2490*/  IMAD.MOV.U32 R0, RZ, RZ, R7 ;  /* 0x000000ffff007224 */ /* 0x00ffe400078e0007 */
[----:B------:R-:W-:-:S04]  /*24a0*/  HFMA2 R7, -RZ, RZ, 0, 0 ;  /* 0x00000000ff077431 */ /* 0x000fc800000001ff */
[----:B------:R-:W-:Y:S05]  /*24b0*/  RET.REL.NODEC R6 `(_Z25softmax_forward_kernel_v3PfPKfii) ;  /* 0xffffffd806d07950 */ /* 0x000fea0003c3ffff */
.L_x_37:
[----:B------:R-:W-:-:S00]  /*24c0*/  BRA `(.L_x_37) ;  /* 0xfffffffc00fc7947 */ /* 0x000fc0000383ffff */
[----:B------:R-:W-:-:S00]  /*24d0*/  NOP ;  /* 0x0000000000007918 */ /* 0x000fc00000000000 */
        /* <DEDUP_REMOVED lines=10> */
.L_x_38:


//--------------------- .nv.shared._Z25softmax_forward_kernel_v3PfPKfii --------------------------
	.section	.nv.shared._Z25softmax_forward_kernel_v3PfPKfii,"aw",@nobits
	.sectionflags	@""
	.align	16
	.zero		1024


//--------------------- .nv.shared.reserved.0     --------------------------
	.section	.nv.shared.reserved.0,"aw",@nobits
	.weak		__nv_reservedSMEM_offset_0_alias
	.size		__nv_reservedSMEM_offset_0_alias, 0, 64
	.other		__nv_reservedSMEM_offset_0_alias,@"STO_CUDA_RESERVED_SHARED STV_DEFAULT"
__nv_reservedSMEM_offset_0_alias:
	.zero		0
	.zero		64


//--------------------- .nv.constant0._Z25softmax_forward_kernel_v3PfPKfii --------------------------
	.section	.nv.constant0._Z25softmax_forward_kernel_v3PfPKfii,"a",@progbits
	.sectionflags	@""
	.align	4
.nv.constant0._Z25softmax_forward_kernel_v3PfPKfii:
	.zero		920


//--------------------- SYMBOLS --------------------------

	.type		.nv.reservedSmem.offset0,@object
	.size		.nv.reservedSmem.offset0,0x4
	.type		.nv.reservedSmem.cap,@object
	.size		.nv.reservedSmem.cap,0x4
